//
// Generated by NVIDIA NVVM Compiler
//
// Compiler Build ID: CL-36424714
// Cuda compilation tools, release 13.0, V13.0.88
// Based on NVVM 20.0.0
//

.version 9.0
.target sm_100
.address_size 64

	// .globl	_Z21matrix_multiply_naivePfS_S_iii

.visible .entry _Z21matrix_multiply_naivePfS_S_iii(
	.param .u64 .ptr .align 1 _Z21matrix_multiply_naivePfS_S_iii_param_0,
	.param .u64 .ptr .align 1 _Z21matrix_multiply_naivePfS_S_iii_param_1,
	.param .u64 .ptr .align 1 _Z21matrix_multiply_naivePfS_S_iii_param_2,
	.param .u32 _Z21matrix_multiply_naivePfS_S_iii_param_3,
	.param .u32 _Z21matrix_multiply_naivePfS_S_iii_param_4,
	.param .u32 _Z21matrix_multiply_naivePfS_S_iii_param_5
)
{
	.reg .pred 	%p<13>;
	.reg .b32 	%r<41>;
	.reg .b32 	%f<68>;
	.reg .b64 	%rd<53>;

	ld.param.u64 	%rd7, [_Z21matrix_multiply_naivePfS_S_iii_param_0];
	ld.param.u64 	%rd8, [_Z21matrix_multiply_naivePfS_S_iii_param_1];
	ld.param.u64 	%rd6, [_Z21matrix_multiply_naivePfS_S_iii_param_2];
	ld.param.u32 	%r20, [_Z21matrix_multiply_naivePfS_S_iii_param_3];
	ld.param.u32 	%r18, [_Z21matrix_multiply_naivePfS_S_iii_param_4];
	ld.param.u32 	%r19, [_Z21matrix_multiply_naivePfS_S_iii_param_5];
	cvta.to.global.u64 	%rd1, %rd8;
	cvta.to.global.u64 	%rd2, %rd7;
	mov.u32 	%r21, %ctaid.x;
	mov.u32 	%r22, %ntid.x;
	mov.u32 	%r23, %tid.x;
	mad.lo.s32 	%r1, %r21, %r22, %r23;
	mov.u32 	%r24, %ctaid.y;
	mov.u32 	%r25, %ntid.y;
	mov.u32 	%r26, %tid.y;
	mad.lo.s32 	%r2, %r24, %r25, %r26;
	setp.ge.s32 	%p1, %r2, %r20;
	setp.ge.s32 	%p2, %r1, %r18;
	or.pred  	%p3, %p1, %p2;
	@%p3 bra 	$L__BB0_14;
	setp.lt.s32 	%p4, %r19, 1;
	mov.f32 	%f67, 0f00000000;
	@%p4 bra 	$L__BB0_13;
	mul.lo.s32 	%r3, %r19, %r2;
	and.b32  	%r4, %r19, 7;
	setp.lt.u32 	%p5, %r19, 8;
	mov.f32 	%f67, 0f00000000;
	mov.b32 	%r39, 0;
	@%p5 bra 	$L__BB0_5;
	and.b32  	%r39, %r19, 2147483640;
	neg.s32 	%r37, %r39;
	shl.b32 	%r7, %r18, 3;
	mul.wide.u32 	%rd9, %r3, 4;
	add.s64 	%rd10, %rd9, %rd2;
	add.s64 	%rd52, %rd10, 16;
	mov.f32 	%f67, 0f00000000;
	mul.wide.s32 	%rd13, %r18, 4;
	mov.u32 	%r36, %r1;
$L__BB0_4:
	.pragma "nounroll";
	ld.global.f32 	%f17, [%rd52+-16];
	mul.wide.s32 	%rd11, %r36, 4;
	add.s64 	%rd12, %rd1, %rd11;
	ld.global.f32 	%f18, [%rd12];
	fma.rn.f32 	%f19, %f17, %f18, %f67;
	ld.global.f32 	%f20, [%rd52+-12];
	add.s64 	%rd14, %rd12, %rd13;
	ld.global.f32 	%f21, [%rd14];
	fma.rn.f32 	%f22, %f20, %f21, %f19;
	ld.global.f32 	%f23, [%rd52+-8];
	add.s64 	%rd15, %rd14, %rd13;
	ld.global.f32 	%f24, [%rd15];
	fma.rn.f32 	%f25, %f23, %f24, %f22;
	ld.global.f32 	%f26, [%rd52+-4];
	add.s64 	%rd16, %rd15, %rd13;
	ld.global.f32 	%f27, [%rd16];
	fma.rn.f32 	%f28, %f26, %f27, %f25;
	ld.global.f32 	%f29, [%rd52];
	add.s64 	%rd17, %rd16, %rd13;
	ld.global.f32 	%f30, [%rd17];
	fma.rn.f32 	%f31, %f29, %f30, %f28;
	ld.global.f32 	%f32, [%rd52+4];
	add.s64 	%rd18, %rd17, %rd13;
	ld.global.f32 	%f33, [%rd18];
	fma.rn.f32 	%f34, %f32, %f33, %f31;
	ld.global.f32 	%f35, [%rd52+8];
	add.s64 	%rd19, %rd18, %rd13;
	ld.global.f32 	%f36, [%rd19];
	fma.rn.f32 	%f37, %f35, %f36, %f34;
	ld.global.f32 	%f38, [%rd52+12];
	add.s64 	%rd20, %rd19, %rd13;
	ld.global.f32 	%f39, [%rd20];
	fma.rn.f32 	%f67, %f38, %f39, %f37;
	add.s32 	%r37, %r37, 8;
	add.s32 	%r36, %r36, %r7;
	add.s64 	%rd52, %rd52, 32;
	setp.ne.s32 	%p6, %r37, 0;
	@%p6 bra 	$L__BB0_4;
$L__BB0_5:
	setp.eq.s32 	%p7, %r4, 0;
	@%p7 bra 	$L__BB0_13;
	and.b32  	%r13, %r19, 3;
	setp.lt.u32 	%p8, %r4, 4;
	@%p8 bra 	$L__BB0_8;
	add.s32 	%r28, %r39, %r3;
	mul.wide.u32 	%rd21, %r28, 4;
	add.s64 	%rd22, %rd2, %rd21;
	ld.global.f32 	%f41, [%rd22];
	mad.lo.s32 	%r29, %r39, %r18, %r1;
	mul.wide.s32 	%rd23, %r29, 4;
	add.s64 	%rd24, %rd1, %rd23;
	ld.global.f32 	%f42, [%rd24];
	fma.rn.f32 	%f43, %f41, %f42, %f67;
	cvt.u64.u32 	%rd25, %r3;
	cvt.u64.u32 	%rd26, %r39;
	add.s64 	%rd27, %rd26, %rd25;
	shl.b64 	%rd28, %rd27, 2;
	add.s64 	%rd29, %rd2, %rd28;
	ld.global.f32 	%f44, [%rd29+4];
	mul.wide.s32 	%rd30, %r18, 4;
	add.s64 	%rd31, %rd24, %rd30;
	ld.global.f32 	%f45, [%rd31];
	fma.rn.f32 	%f46, %f44, %f45, %f43;
	ld.global.f32 	%f47, [%rd29+8];
	add.s64 	%rd32, %rd31, %rd30;
	ld.global.f32 	%f48, [%rd32];
	fma.rn.f32 	%f49, %f47, %f48, %f46;
	ld.global.f32 	%f50, [%rd29+12];
	add.s64 	%rd33, %rd32, %rd30;
	ld.global.f32 	%f51, [%rd33];
	fma.rn.f32 	%f67, %f50, %f51, %f49;
	add.s32 	%r39, %r39, 4;
$L__BB0_8:
	setp.eq.s32 	%p9, %r13, 0;
	@%p9 bra 	$L__BB0_13;
	setp.eq.s32 	%p10, %r13, 1;
	@%p10 bra 	$L__BB0_11;
	add.s32 	%r30, %r39, %r3;
	mul.wide.u32 	%rd34, %r30, 4;
	add.s64 	%rd35, %rd2, %rd34;
	ld.global.f32 	%f53, [%rd35];
	mad.lo.s32 	%r31, %r39, %r18, %r1;
	mul.wide.s32 	%rd36, %r31, 4;
	add.s64 	%rd37, %rd1, %rd36;
	ld.global.f32 	%f54, [%rd37];
	fma.rn.f32 	%f55, %f53, %f54, %f67;
	cvt.u64.u32 	%rd38, %r3;
	cvt.u64.u32 	%rd39, %r39;
	add.s64 	%rd40, %rd39, %rd38;
	shl.b64 	%rd41, %rd40, 2;
	add.s64 	%rd42, %rd2, %rd41;
	ld.global.f32 	%f56, [%rd42+4];
	mul.wide.s32 	%rd43, %r18, 4;
	add.s64 	%rd44, %rd37, %rd43;
	ld.global.f32 	%f57, [%rd44];
	fma.rn.f32 	%f67, %f56, %f57, %f55;
	add.s32 	%r39, %r39, 2;
$L__BB0_11:
	and.b32  	%r32, %r19, 1;
	setp.eq.b32 	%p11, %r32, 1;
	not.pred 	%p12, %p11;
	@%p12 bra 	$L__BB0_13;
	add.s32 	%r33, %r39, %r3;
	mul.wide.u32 	%rd45, %r33, 4;
	add.s64 	%rd46, %rd2, %rd45;
	ld.global.f32 	%f58, [%rd46];
	mad.lo.s32 	%r34, %r39, %r18, %r1;
	mul.wide.s32 	%rd47, %r34, 4;
	add.s64 	%rd48, %rd1, %rd47;
	ld.global.f32 	%f59, [%rd48];
	fma.rn.f32 	%f67, %f58, %f59, %f67;
$L__BB0_13:
	mad.lo.s32 	%r35, %r18, %r2, %r1;
	cvta.to.global.u64 	%rd49, %rd6;
	mul.wide.s32 	%rd50, %r35, 4;
	add.s64 	%rd51, %rd49, %rd50;
	st.global.f32 	[%rd51], %f67;
$L__BB0_14:
	ret;

}
	// .globl	_Z9matmul_tpPfS_S_iii
.visible .entry _Z9matmul_tpPfS_S_iii(
	.param .u64 .ptr .align 1 _Z9matmul_tpPfS_S_iii_param_0,
	.param .u64 .ptr .align 1 _Z9matmul_tpPfS_S_iii_param_1,
	.param .u64 .ptr .align 1 _Z9matmul_tpPfS_S_iii_param_2,
	.param .u32 _Z9matmul_tpPfS_S_iii_param_3,
	.param .u32 _Z9matmul_tpPfS_S_iii_param_4,
	.param .u32 _Z9matmul_tpPfS_S_iii_param_5
)
{
	.reg .pred 	%p<13>;
	.reg .b32 	%r<48>;
	.reg .b32 	%f<112>;
	.reg .b64 	%rd<43>;

	ld.param.u64 	%rd11, [_Z9matmul_tpPfS_S_iii_param_0];
	ld.param.u64 	%rd12, [_Z9matmul_tpPfS_S_iii_param_1];
	ld.param.u64 	%rd10, [_Z9matmul_tpPfS_S_iii_param_2];
	ld.param.u32 	%r27, [_Z9matmul_tpPfS_S_iii_param_3];
	ld.param.u32 	%r25, [_Z9matmul_tpPfS_S_iii_param_4];
	ld.param.u32 	%r26, [_Z9matmul_tpPfS_S_iii_param_5];
	cvta.to.global.u64 	%rd1, %rd12;
	cvta.to.global.u64 	%rd2, %rd11;
	mov.u32 	%r28, %ntid.y;
	mov.u32 	%r29, %ctaid.y;
	mov.u32 	%r30, %tid.y;
	mad.lo.s32 	%r1, %r28, %r29, %r30;
	mov.u32 	%r31, %ntid.x;
	mov.u32 	%r32, %ctaid.x;
	mov.u32 	%r33, %tid.x;
	mad.lo.s32 	%r2, %r31, %r32, %r33;
	setp.ge.s32 	%p1, %r1, %r27;
	setp.ge.s32 	%p2, %r2, %r25;
	or.pred  	%p3, %p1, %p2;
	@%p3 bra 	$L__BB1_15;
	setp.lt.s32 	%p4, %r26, 1;
	mov.f32 	%f111, 0f00000000;
	@%p4 bra 	$L__BB1_14;
	mul.lo.s32 	%r3, %r26, %r1;
	mul.lo.s32 	%r4, %r26, %r2;
	and.b32  	%r5, %r26, 15;
	setp.lt.u32 	%p5, %r26, 16;
	mov.f32 	%f111, 0f00000000;
	mov.b32 	%r44, 0;
	@%p5 bra 	$L__BB1_5;
	and.b32  	%r44, %r26, 2147483632;
	neg.s32 	%r42, %r44;
	mul.wide.u32 	%rd13, %r3, 4;
	add.s64 	%rd14, %rd13, %rd2;
	add.s64 	%rd41, %rd14, 32;
	add.s64 	%rd4, %rd1, 32;
	mov.f32 	%f111, 0f00000000;
	mov.u32 	%r41, %r4;
$L__BB1_4:
	.pragma "nounroll";
	mul.wide.s32 	%rd15, %r41, 4;
	add.s64 	%rd16, %rd4, %rd15;
	ld.global.f32 	%f18, [%rd41+-32];
	ld.global.f32 	%f19, [%rd16+-32];
	fma.rn.f32 	%f20, %f18, %f19, %f111;
	ld.global.f32 	%f21, [%rd41+-28];
	ld.global.f32 	%f22, [%rd16+-28];
	fma.rn.f32 	%f23, %f21, %f22, %f20;
	ld.global.f32 	%f24, [%rd41+-24];
	ld.global.f32 	%f25, [%rd16+-24];
	fma.rn.f32 	%f26, %f24, %f25, %f23;
	ld.global.f32 	%f27, [%rd41+-20];
	ld.global.f32 	%f28, [%rd16+-20];
	fma.rn.f32 	%f29, %f27, %f28, %f26;
	ld.global.f32 	%f30, [%rd41+-16];
	ld.global.f32 	%f31, [%rd16+-16];
	fma.rn.f32 	%f32, %f30, %f31, %f29;
	ld.global.f32 	%f33, [%rd41+-12];
	ld.global.f32 	%f34, [%rd16+-12];
	fma.rn.f32 	%f35, %f33, %f34, %f32;
	ld.global.f32 	%f36, [%rd41+-8];
	ld.global.f32 	%f37, [%rd16+-8];
	fma.rn.f32 	%f38, %f36, %f37, %f35;
	ld.global.f32 	%f39, [%rd41+-4];
	ld.global.f32 	%f40, [%rd16+-4];
	fma.rn.f32 	%f41, %f39, %f40, %f38;
	ld.global.f32 	%f42, [%rd41];
	ld.global.f32 	%f43, [%rd16];
	fma.rn.f32 	%f44, %f42, %f43, %f41;
	ld.global.f32 	%f45, [%rd41+4];
	ld.global.f32 	%f46, [%rd16+4];
	fma.rn.f32 	%f47, %f45, %f46, %f44;
	ld.global.f32 	%f48, [%rd41+8];
	ld.global.f32 	%f49, [%rd16+8];
	fma.rn.f32 	%f50, %f48, %f49, %f47;
	ld.global.f32 	%f51, [%rd41+12];
	ld.global.f32 	%f52, [%rd16+12];
	fma.rn.f32 	%f53, %f51, %f52, %f50;
	ld.global.f32 	%f54, [%rd41+16];
	ld.global.f32 	%f55, [%rd16+16];
	fma.rn.f32 	%f56, %f54, %f55, %f53;
	ld.global.f32 	%f57, [%rd41+20];
	ld.global.f32 	%f58, [%rd16+20];
	fma.rn.f32 	%f59, %f57, %f58, %f56;
	ld.global.f32 	%f60, [%rd41+24];
	ld.global.f32 	%f61, [%rd16+24];
	fma.rn.f32 	%f62, %f60, %f61, %f59;
	ld.global.f32 	%f63, [%rd41+28];
	ld.global.f32 	%f64, [%rd16+28];
	fma.rn.f32 	%f111, %f63, %f64, %f62;
	add.s32 	%r42, %r42, 16;
	add.s64 	%rd41, %rd41, 64;
	add.s32 	%r41, %r41, 16;
	setp.ne.s32 	%p6, %r42, 0;
	@%p6 bra 	$L__BB1_4;
$L__BB1_5:
	setp.eq.s32 	%p7, %r5, 0;
	@%p7 bra 	$L__BB1_14;
	and.b32  	%r13, %r26, 7;
	setp.lt.u32 	%p8, %r5, 8;
	@%p8 bra 	$L__BB1_8;
	add.s32 	%r35, %r44, %r3;
	mul.wide.u32 	%rd17, %r35, 4;
	add.s64 	%rd18, %rd2, %rd17;
	ld.global.f32 	%f66, [%rd18];
	add.s32 	%r36, %r44, %r4;
	mul.wide.s32 	%rd19, %r36, 4;
	add.s64 	%rd20, %rd1, %rd19;
	ld.global.f32 	%f67, [%rd20];
	fma.rn.f32 	%f68, %f66, %f67, %f111;
	cvt.u64.u32 	%rd21, %r3;
	cvt.u64.u32 	%rd22, %r44;
	add.s64 	%rd23, %rd22, %rd21;
	shl.b64 	%rd24, %rd23, 2;
	add.s64 	%rd25, %rd2, %rd24;
	ld.global.f32 	%f69, [%rd25+4];
	ld.global.f32 	%f70, [%rd20+4];
	fma.rn.f32 	%f71, %f69, %f70, %f68;
	ld.global.f32 	%f72, [%rd25+8];
	ld.global.f32 	%f73, [%rd20+8];
	fma.rn.f32 	%f74, %f72, %f73, %f71;
	ld.global.f32 	%f75, [%rd25+12];
	ld.global.f32 	%f76, [%rd20+12];
	fma.rn.f32 	%f77, %f75, %f76, %f74;
	ld.global.f32 	%f78, [%rd25+16];
	ld.global.f32 	%f79, [%rd20+16];
	fma.rn.f32 	%f80, %f78, %f79, %f77;
	ld.global.f32 	%f81, [%rd25+20];
	ld.global.f32 	%f82, [%rd20+20];
	fma.rn.f32 	%f83, %f81, %f82, %f80;
	ld.global.f32 	%f84, [%rd25+24];
	ld.global.f32 	%f85, [%rd20+24];
	fma.rn.f32 	%f86, %f84, %f85, %f83;
	ld.global.f32 	%f87, [%rd25+28];
	ld.global.f32 	%f88, [%rd20+28];
	fma.rn.f32 	%f111, %f87, %f88, %f86;
	add.s32 	%r44, %r44, 8;
$L__BB1_8:
	setp.eq.s32 	%p9, %r13, 0;
	@%p9 bra 	$L__BB1_14;
	and.b32  	%r16, %r26, 3;
	setp.lt.u32 	%p10, %r13, 4;
	@%p10 bra 	$L__BB1_11;
	add.s32 	%r37, %r44, %r3;
	mul.wide.u32 	%rd26, %r37, 4;
	add.s64 	%rd27, %rd2, %rd26;
	ld.global.f32 	%f90, [%rd27];
	add.s32 	%r38, %r44, %r4;
	mul.wide.s32 	%rd28, %r38, 4;
	add.s64 	%rd29, %rd1, %rd28;
	ld.global.f32 	%f91, [%rd29];
	fma.rn.f32 	%f92, %f90, %f91, %f111;
	cvt.u64.u32 	%rd30, %r3;
	cvt.u64.u32 	%rd31, %r44;
	add.s64 	%rd32, %rd31, %rd30;
	shl.b64 	%rd33, %rd32, 2;
	add.s64 	%rd34, %rd2, %rd33;
	ld.global.f32 	%f93, [%rd34+4];
	ld.global.f32 	%f94, [%rd29+4];
	fma.rn.f32 	%f95, %f93, %f94, %f92;
	ld.global.f32 	%f96, [%rd34+8];
	ld.global.f32 	%f97, [%rd29+8];
	fma.rn.f32 	%f98, %f96, %f97, %f95;
	ld.global.f32 	%f99, [%rd34+12];
	ld.global.f32 	%f100, [%rd29+12];
	fma.rn.f32 	%f111, %f99, %f100, %f98;
	add.s32 	%r44, %r44, 4;
$L__BB1_11:
	setp.eq.s32 	%p11, %r16, 0;
	@%p11 bra 	$L__BB1_14;
	add.s32 	%r47, %r44, %r4;
	add.s32 	%r39, %r44, %r3;
	mul.wide.u32 	%rd35, %r39, 4;
	add.s64 	%rd42, %rd2, %rd35;
	neg.s32 	%r46, %r16;
$L__BB1_13:
	.pragma "nounroll";
	mul.wide.s32 	%rd36, %r47, 4;
	add.s64 	%rd37, %rd1, %rd36;
	ld.global.f32 	%f101, [%rd42];
	ld.global.f32 	%f102, [%rd37];
	fma.rn.f32 	%f111, %f101, %f102, %f111;
	add.s32 	%r47, %r47, 1;
	add.s64 	%rd42, %rd42, 4;
	add.s32 	%r46, %r46, 1;
	setp.ne.s32 	%p12, %r46, 0;
	@%p12 bra 	$L__BB1_13;
$L__BB1_14:
	mad.lo.s32 	%r40, %r25, %r1, %r2;
	cvta.to.global.u64 	%rd38, %rd10;
	mul.wide.s32 	%rd39, %r40, 4;
	add.s64 	%rd40, %rd38, %rd39;
	st.global.f32 	[%rd40], %f111;
$L__BB1_15:
	ret;

}
	// .globl	_Z9transposePfS_ii
.visible .entry _Z9transposePfS_ii(
	.param .u64 .ptr .align 1 _Z9transposePfS_ii_param_0,
	.param .u64 .ptr .align 1 _Z9transposePfS_ii_param_1,
	.param .u32 _Z9transposePfS_ii_param_2,
	.param .u32 _Z9transposePfS_ii_param_3
)
{
	.reg .pred 	%p<4>;
	.reg .b32 	%r<15>;
	.reg .b32 	%f<2>;
	.reg .b64 	%rd<9>;

	ld.param.u64 	%rd1, [_Z9transposePfS_ii_param_0];
	ld.param.u64 	%rd2, [_Z9transposePfS_ii_param_1];
	ld.param.u32 	%r5, [_Z9transposePfS_ii_param_2];
	ld.param.u32 	%r4, [_Z9transposePfS_ii_param_3];
	mov.u32 	%r6, %ctaid.x;
	mov.u32 	%r7, %ntid.x;
	mov.u32 	%r8, %tid.x;
	mad.lo.s32 	%r1, %r6, %r7, %r8;
	mov.u32 	%r9, %ctaid.y;
	mov.u32 	%r10, %ntid.y;
	mov.u32 	%r11, %tid.y;
	mad.lo.s32 	%r12, %r9, %r10, %r11;
	setp.ge.s32 	%p1, %r1, %r4;
	setp.ge.s32 	%p2, %r12, %r5;
	or.pred  	%p3, %p1, %p2;
	@%p3 bra 	$L__BB2_2;
	cvta.to.global.u64 	%rd3, %rd1;
	cvta.to.global.u64 	%rd4, %rd2;
	mad.lo.s32 	%r13, %r4, %r12, %r1;
	mul.wide.s32 	%rd5, %r13, 4;
	add.s64 	%rd6, %rd3, %rd5;
	ld.global.f32 	%f1, [%rd6];
	mad.lo.s32 	%r14, %r5, %r1, %r12;
	mul.wide.s32 	%rd7, %r14, 4;
	add.s64 	%rd8, %rd4, %rd7;
	st.global.f32 	[%rd8], %f1;
$L__BB2_2:
	ret;

}
	// .globl	_Z23matrix_multiply_naive_2PfS_S_iii
.visible .entry _Z23matrix_multiply_naive_2PfS_S_iii(
	.param .u64 .ptr .align 1 _Z23matrix_multiply_naive_2PfS_S_iii_param_0,
	.param .u64 .ptr .align 1 _Z23matrix_multiply_naive_2PfS_S_iii_param_1,
	.param .u64 .ptr .align 1 _Z23matrix_multiply_naive_2PfS_S_iii_param_2,
	.param .u32 _Z23matrix_multiply_naive_2PfS_S_iii_param_3,
	.param .u32 _Z23matrix_multiply_naive_2PfS_S_iii_param_4,
	.param .u32 _Z23matrix_multiply_naive_2PfS_S_iii_param_5
)
{
	.reg .pred 	%p<13>;
	.reg .b32 	%r<44>;
	.reg .b32 	%f<68>;
	.reg .b64 	%rd<53>;

	ld.param.u64 	%rd7, [_Z23matrix_multiply_naive_2PfS_S_iii_param_0];
	ld.param.u64 	%rd8, [_Z23matrix_multiply_naive_2PfS_S_iii_param_1];
	ld.param.u64 	%rd6, [_Z23matrix_multiply_naive_2PfS_S_iii_param_2];
	ld.param.u32 	%r20, [_Z23matrix_multiply_naive_2PfS_S_iii_param_3];
	ld.param.u32 	%r21, [_Z23matrix_multiply_naive_2PfS_S_iii_param_4];
	ld.param.u32 	%r19, [_Z23matrix_multiply_naive_2PfS_S_iii_param_5];
	cvta.to.global.u64 	%rd1, %rd8;
	cvta.to.global.u64 	%rd2, %rd7;
	mov.u32 	%r22, %ctaid.x;
	shl.b32 	%r23, %r22, 4;
	mov.u32 	%r24, %tid.x;
	and.b32  	%r25, %r24, 15;
	or.b32  	%r26, %r23, %r25;
	mov.u32 	%r27, %ctaid.y;
	shl.b32 	%r28, %r27, 4;
	shr.u32 	%r29, %r24, 4;
	add.s32 	%r2, %r28, %r29;
	setp.ge.s32 	%p1, %r2, %r20;
	setp.ge.s32 	%p2, %r26, %r21;
	or.pred  	%p3, %p1, %p2;
	@%p3 bra 	$L__BB3_14;
	setp.lt.s32 	%p4, %r19, 1;
	mov.f32 	%f67, 0f00000000;
	@%p4 bra 	$L__BB3_13;
	mul.lo.s32 	%r3, %r19, %r2;
	and.b32  	%r4, %r19, 7;
	setp.lt.u32 	%p5, %r19, 8;
	mov.f32 	%f67, 0f00000000;
	mov.b32 	%r42, 0;
	@%p5 bra 	$L__BB3_5;
	and.b32  	%r42, %r19, 2147483640;
	neg.s32 	%r40, %r42;
	shl.b32 	%r7, %r21, 3;
	mul.wide.u32 	%rd9, %r3, 4;
	add.s64 	%rd10, %rd9, %rd2;
	add.s64 	%rd52, %rd10, 16;
	mov.f32 	%f67, 0f00000000;
	mul.wide.s32 	%rd13, %r21, 4;
	mov.u32 	%r39, %r26;
$L__BB3_4:
	.pragma "nounroll";
	ld.global.f32 	%f17, [%rd52+-16];
	mul.wide.s32 	%rd11, %r39, 4;
	add.s64 	%rd12, %rd1, %rd11;
	ld.global.f32 	%f18, [%rd12];
	fma.rn.f32 	%f19, %f17, %f18, %f67;
	ld.global.f32 	%f20, [%rd52+-12];
	add.s64 	%rd14, %rd12, %rd13;
	ld.global.f32 	%f21, [%rd14];
	fma.rn.f32 	%f22, %f20, %f21, %f19;
	ld.global.f32 	%f23, [%rd52+-8];
	add.s64 	%rd15, %rd14, %rd13;
	ld.global.f32 	%f24, [%rd15];
	fma.rn.f32 	%f25, %f23, %f24, %f22;
	ld.global.f32 	%f26, [%rd52+-4];
	add.s64 	%rd16, %rd15, %rd13;
	ld.global.f32 	%f27, [%rd16];
	fma.rn.f32 	%f28, %f26, %f27, %f25;
	ld.global.f32 	%f29, [%rd52];
	add.s64 	%rd17, %rd16, %rd13;
	ld.global.f32 	%f30, [%rd17];
	fma.rn.f32 	%f31, %f29, %f30, %f28;
	ld.global.f32 	%f32, [%rd52+4];
	add.s64 	%rd18, %rd17, %rd13;
	ld.global.f32 	%f33, [%rd18];
	fma.rn.f32 	%f34, %f32, %f33, %f31;
	ld.global.f32 	%f35, [%rd52+8];
	add.s64 	%rd19, %rd18, %rd13;
	ld.global.f32 	%f36, [%rd19];
	fma.rn.f32 	%f37, %f35, %f36, %f34;
	ld.global.f32 	%f38, [%rd52+12];
	add.s64 	%rd20, %rd19, %rd13;
	ld.global.f32 	%f39, [%rd20];
	fma.rn.f32 	%f67, %f38, %f39, %f37;
	add.s32 	%r40, %r40, 8;
	add.s32 	%r39, %r39, %r7;
	add.s64 	%rd52, %rd52, 32;
	setp.ne.s32 	%p6, %r40, 0;
	@%p6 bra 	$L__BB3_4;
$L__BB3_5:
	setp.eq.s32 	%p7, %r4, 0;
	@%p7 bra 	$L__BB3_13;
	and.b32  	%r13, %r19, 3;
	setp.lt.u32 	%p8, %r4, 4;
	@%p8 bra 	$L__BB3_8;
	add.s32 	%r31, %r42, %r3;
	mul.wide.u32 	%rd21, %r31, 4;
	add.s64 	%rd22, %rd2, %rd21;
	ld.global.f32 	%f41, [%rd22];
	mad.lo.s32 	%r32, %r42, %r21, %r26;
	mul.wide.s32 	%rd23, %r32, 4;
	add.s64 	%rd24, %rd1, %rd23;
	ld.global.f32 	%f42, [%rd24];
	fma.rn.f32 	%f43, %f41, %f42, %f67;
	cvt.u64.u32 	%rd25, %r3;
	cvt.u64.u32 	%rd26, %r42;
	add.s64 	%rd27, %rd26, %rd25;
	shl.b64 	%rd28, %rd27, 2;
	add.s64 	%rd29, %rd2, %rd28;
	ld.global.f32 	%f44, [%rd29+4];
	mul.wide.s32 	%rd30, %r21, 4;
	add.s64 	%rd31, %rd24, %rd30;
	ld.global.f32 	%f45, [%rd31];
	fma.rn.f32 	%f46, %f44, %f45, %f43;
	ld.global.f32 	%f47, [%rd29+8];
	add.s64 	%rd32, %rd31, %rd30;
	ld.global.f32 	%f48, [%rd32];
	fma.rn.f32 	%f49, %f47, %f48, %f46;
	ld.global.f32 	%f50, [%rd29+12];
	add.s64 	%rd33, %rd32, %rd30;
	ld.global.f32 	%f51, [%rd33];
	fma.rn.f32 	%f67, %f50, %f51, %f49;
	add.s32 	%r42, %r42, 4;
$L__BB3_8:
	setp.eq.s32 	%p9, %r13, 0;
	@%p9 bra 	$L__BB3_13;
	setp.eq.s32 	%p10, %r13, 1;
	@%p10 bra 	$L__BB3_11;
	add.s32 	%r33, %r42, %r3;
	mul.wide.u32 	%rd34, %r33, 4;
	add.s64 	%rd35, %rd2, %rd34;
	ld.global.f32 	%f53, [%rd35];
	mad.lo.s32 	%r34, %r42, %r21, %r26;
	mul.wide.s32 	%rd36, %r34, 4;
	add.s64 	%rd37, %rd1, %rd36;
	ld.global.f32 	%f54, [%rd37];
	fma.rn.f32 	%f55, %f53, %f54, %f67;
	cvt.u64.u32 	%rd38, %r3;
	cvt.u64.u32 	%rd39, %r42;
	add.s64 	%rd40, %rd39, %rd38;
	shl.b64 	%rd41, %rd40, 2;
	add.s64 	%rd42, %rd2, %rd41;
	ld.global.f32 	%f56, [%rd42+4];
	mul.wide.s32 	%rd43, %r21, 4;
	add.s64 	%rd44, %rd37, %rd43;
	ld.global.f32 	%f57, [%rd44];
	fma.rn.f32 	%f67, %f56, %f57, %f55;
	add.s32 	%r42, %r42, 2;
$L__BB3_11:
	and.b32  	%r35, %r19, 1;
	setp.eq.b32 	%p11, %r35, 1;
	not.pred 	%p12, %p11;
	@%p12 bra 	$L__BB3_13;
	add.s32 	%r36, %r42, %r3;
	mul.wide.u32 	%rd45, %r36, 4;
	add.s64 	%rd46, %rd2, %rd45;
	ld.global.f32 	%f58, [%rd46];
	mad.lo.s32 	%r37, %r42, %r21, %r26;
	mul.wide.s32 	%rd47, %r37, 4;
	add.s64 	%rd48, %rd1, %rd47;
	ld.global.f32 	%f59, [%rd48];
	fma.rn.f32 	%f67, %f58, %f59, %f67;
$L__BB3_13:
	mad.lo.s32 	%r38, %r21, %r2, %r26;
	cvta.to.global.u64 	%rd49, %rd6;
	mul.wide.s32 	%rd50, %r38, 4;
	add.s64 	%rd51, %rd49, %rd50;
	st.global.f32 	[%rd51], %f67;
$L__BB3_14:
	ret;

}


// ===== COMPILED SASS (sm_100) =====

	.target	sm_100

	.elftype	@"ET_EXEC"


//--------------------- .note.nv.tkinfo           --------------------------
	.section	.note.nv.tkinfo,"",@"SHT_NOTE"
	.sectionflags	@"SHF_NOTE_NV_TKINFO"
	.tkinfo
        /*0018*/ 	.word	0x00000002
        /*0030*/ 	.string	""
        /*0030*/ 	.string	"ptxas"
        /*0030*/ 	.string	"Cuda compilation tools, release 13.0, V13.0.88"
        /*0030*/ 	.string	"Build cuda_13.0.r13.0/compiler.36424714_0"
        /*0030*/ 	.string	"-arch sm_100 -m 64 "



//--------------------- .note.nv.cuinfo           --------------------------
	.section	.note.nv.cuinfo,"",@"SHT_NOTE"
	.sectionflags	@"SHF_NOTE_NV_CUINFO"
        /*0018*/ 	.short	0x0002
        /*001a*/ 	.short	0x0064
        /*001c*/ 	.short	0x0082
	.zero		2


//--------------------- .nv.info                  --------------------------
	.section	.nv.info,"",@"SHT_CUDA_INFO"
	.align	4


	//----- nvinfo : EIATTR_REGCOUNT
	.align		4
        /*0000*/ 	.byte	0x04, 0x2f
        /*0002*/ 	.short	(.L_1 - .L_0)
	.align		4
.L_0:
        /*0004*/ 	.word	index@(_Z21matrix_multiply_naivePfS_S_iii)
        /*0008*/ 	.word	0x00000020


	//----- nvinfo : EIATTR_FRAME_SIZE
	.align		4
.L_1:
        /*000c*/ 	.byte	0x04, 0x11
        /*000e*/ 	.short	(.L_3 - .L_2)
	.align		4
.L_2:
        /*0010*/ 	.word	index@(_Z21matrix_multiply_naivePfS_S_iii)
        /*0014*/ 	.word	0x00000000


	//----- nvinfo : EIATTR_REGCOUNT
	.align		4
.L_3:
        /*0018*/ 	.byte	0x04, 0x2f
        /*001a*/ 	.short	(.L_5 - .L_4)
	.align		4
.L_4:
        /*001c*/ 	.word	index@(_Z9matmul_tpPfS_S_iii)
        /*0020*/ 	.word	0x0000001f


	//----- nvinfo : EIATTR_FRAME_SIZE
	.align		4
.L_5:
        /*0024*/ 	.byte	0x04, 0x11
        /*0026*/ 	.short	(.L_7 - .L_6)
	.align		4
.L_6:
        /*0028*/ 	.word	index@(_Z9matmul_tpPfS_S_iii)
        /*002c*/ 	.word	0x00000000


	//----- nvinfo : EIATTR_REGCOUNT
	.align		4
.L_7:
        /*0030*/ 	.byte	0x04, 0x2f
        /*0032*/ 	.short	(.L_9 - .L_8)
	.align		4
.L_8:
        /*0034*/ 	.word	index@(_Z9transposePfS_ii)
        /*0038*/ 	.word	0x0000000a


	//----- nvinfo : EIATTR_FRAME_SIZE
	.align		4
.L_9:
        /*003c*/ 	.byte	0x04, 0x11
        /*003e*/ 	.short	(.L_11 - .L_10)
	.align		4
.L_10:
        /*0040*/ 	.word	index@(_Z9transposePfS_ii)
        /*0044*/ 	.word	0x00000000


	//----- nvinfo : EIATTR_REGCOUNT
	.align		4
.L_11:
        /*0048*/ 	.byte	0x04, 0x2f
        /*004a*/ 	.short	(.L_13 - .L_12)
	.align		4
.L_12:
        /*004c*/ 	.word	index@(_Z23matrix_multiply_naive_2PfS_S_iii)
        /*0050*/ 	.word	0x00000020


	//----- nvinfo : EIATTR_FRAME_SIZE
	.align		4
.L_13:
        /*0054*/ 	.byte	0x04, 0x11
        /*0056*/ 	.short	(.L_15 - .L_14)
	.align		4
.L_14:
        /*0058*/ 	.word	index@(_Z23matrix_multiply_naive_2PfS_S_iii)
        /*005c*/ 	.word	0x00000000


	//----- nvinfo : EIATTR_MIN_STACK_SIZE
	.align		4
.L_15:
        /*0060*/ 	.byte	0x04, 0x12
        /*0062*/ 	.short	(.L_17 - .L_16)
	.align		4
.L_16:
        /*0064*/ 	.word	index@(_Z23matrix_multiply_naive_2PfS_S_iii)
        /*0068*/ 	.word	0x00000000


	//----- nvinfo : EIATTR_MIN_STACK_SIZE
	.align		4
.L_17:
        /*006c*/ 	.byte	0x04, 0x12
        /*006e*/ 	.short	(.L_19 - .L_18)
	.align		4
.L_18:
        /*0070*/ 	.word	index@(_Z9transposePfS_ii)
        /*0074*/ 	.word	0x00000000


	//----- nvinfo : EIATTR_MIN_STACK_SIZE
	.align		4
.L_19:
        /*0078*/ 	.byte	0x04, 0x12
        /*007a*/ 	.short	(.L_21 - .L_20)
	.align		4
.L_20:
        /*007c*/ 	.word	index@(_Z9matmul_tpPfS_S_iii)
        /*0080*/ 	.word	0x00000000


	//----- nvinfo : EIATTR_MIN_STACK_SIZE
	.align		4
.L_21:
        /*0084*/ 	.byte	0x04, 0x12
        /*0086*/ 	.short	(.L_23 - .L_22)
	.align		4
.L_22:
        /*0088*/ 	.word	index@(_Z21matrix_multiply_naivePfS_S_iii)
        /*008c*/ 	.word	0x00000000
.L_23:


//--------------------- .nv.compat                --------------------------
	.section	.nv.compat,"",@"SHT_CUDA_COMPAT_INFO"
	.align	4
        /*0000*/ 	.byte	0x02, 0x09, 0x00, 0x00, 0x02, 0x02, 0x01, 0x00, 0x02, 0x05, 0x05, 0x00, 0x03, 0x07, 0x01, 0x01
        /*0010*/ 	.byte	0x02, 0x03, 0x00, 0x00, 0x02, 0x06, 0x01, 0x00, 0x04, 0x0b, 0x08, 0x00, 0x09, 0x00, 0x00, 0x00
        /*0020*/ 	.byte	0x00, 0x00, 0x00, 0x00


//--------------------- .nv.info._Z23matrix_multiply_naive_2PfS_S_iii --------------------------
	.section	.nv.info._Z23matrix_multiply_naive_2PfS_S_iii,"",@"SHT_CUDA_INFO"
	.sectionflags	@""
	.align	4


	//----- nvinfo : EIATTR_CUDA_API_VERSION
	.align		4
        /*0000*/ 	.byte	0x04, 0x37
        /*0002*/ 	.short	(.L_25 - .L_24)
.L_24:
        /*0004*/ 	.word	0x00000082


	//----- nvinfo : EIATTR_KPARAM_INFO
	.align		4
.L_25:
        /*0008*/ 	.byte	0x04, 0x17
        /*000a*/ 	.short	(.L_27 - .L_26)
.L_26:
        /*000c*/ 	.word	0x00000000
        /*0010*/ 	.short	0x0005
        /*0012*/ 	.short	0x0020
        /*0014*/ 	.byte	0x00, 0xf0, 0x11, 0x00


	//----- nvinfo : EIATTR_KPARAM_INFO
	.align		4
.L_27:
        /*0018*/ 	.byte	0x04, 0x17
        /*001a*/ 	.short	(.L_29 - .L_28)
.L_28:
        /*001c*/ 	.word	0x00000000
        /*0020*/ 	.short	0x0004
        /*0022*/ 	.short	0x001c
        /*0024*/ 	.byte	0x00, 0xf0, 0x11, 0x00


	//----- nvinfo : EIATTR_KPARAM_INFO
	.align		4
.L_29:
        /*0028*/ 	.byte	0x04, 0x17
        /*002a*/ 	.short	(.L_31 - .L_30)
.L_30:
        /*002c*/ 	.word	0x00000000
        /*0030*/ 	.short	0x0003
        /*0032*/ 	.short	0x0018
        /*0034*/ 	.byte	0x00, 0xf0, 0x11, 0x00


	//----- nvinfo : EIATTR_KPARAM_INFO
	.align		4
.L_31:
        /*0038*/ 	.byte	0x04, 0x17
        /*003a*/ 	.short	(.L_33 - .L_32)
.L_32:
        /*003c*/ 	.word	0x00000000
        /*0040*/ 	.short	0x0002
        /*0042*/ 	.short	0x0010
        /*0044*/ 	.byte	0x00, 0xf5, 0x21, 0x00


	//----- nvinfo : EIATTR_KPARAM_INFO
	.align		4
.L_33:
        /*0048*/ 	.byte	0x04, 0x17
        /*004a*/ 	.short	(.L_35 - .L_34)
.L_34:
        /*004c*/ 	.word	0x00000000
        /*0050*/ 	.short	0x0001
        /*0052*/ 	.short	0x0008
        /*0054*/ 	.byte	0x00, 0xf5, 0x21, 0x00


	//----- nvinfo : EIATTR_KPARAM_INFO
	.align		4
.L_35:
        /*0058*/ 	.byte	0x04, 0x17
        /*005a*/ 	.short	(.L_37 - .L_36)
.L_36:
        /*005c*/ 	.word	0x00000000
        /*0060*/ 	.short	0x0000
        /*0062*/ 	.short	0x0000
        /*0064*/ 	.byte	0x00, 0xf5, 0x21, 0x00


	//----- nvinfo : EIATTR_SPARSE_MMA_MASK
	.align		4
.L_37:
        /*0068*/ 	.byte	0x03, 0x50
        /*006a*/ 	.short	0x0000


	//----- nvinfo : EIATTR_MAXREG_COUNT
	.align		4
        /*006c*/ 	.byte	0x03, 0x1b
        /*006e*/ 	.short	0x00ff


	//----- nvinfo : EIATTR_MERCURY_ISA_VERSION
	.align		4
        /*0070*/ 	.byte	0x03, 0x5f
        /*0072*/ 	.short	0x0101


	//----- nvinfo : EIATTR_VRC_CTA_INIT_COUNT
	.align		4
        /*0074*/ 	.byte	0x02, 0x4a
	.zero		1
	.zero		1


	//----- nvinfo : EIATTR_EXIT_INSTR_OFFSETS
	.align		4
        /*0078*/ 	.byte	0x04, 0x1c
        /*007a*/ 	.short	(.L_39 - .L_38)


	//   ....[0]....
.L_38:
        /*007c*/ 	.word	0x000000b0


	//   ....[1]....
        /*0080*/ 	.word	0x000008d0


	//----- nvinfo : EIATTR_CBANK_PARAM_SIZE
	.align		4
.L_39:
        /*0084*/ 	.byte	0x03, 0x19
        /*0086*/ 	.short	0x0024


	//----- nvinfo : EIATTR_PARAM_CBANK
	.align		4
        /*0088*/ 	.byte	0x04, 0x0a
        /*008a*/ 	.short	(.L_41 - .L_40)
	.align		4
.L_40:
        /*008c*/ 	.word	index@(.nv.constant0._Z23matrix_multiply_naive_2PfS_S_iii)
        /*0090*/ 	.short	0x0380
        /*0092*/ 	.short	0x0024


	//----- nvinfo : EIATTR_SW_WAR
	.align		4
.L_41:
        /*0094*/ 	.byte	0x04, 0x36
        /*0096*/ 	.short	(.L_43 - .L_42)
.L_42:
        /*0098*/ 	.word	0x00000008
.L_43:


//--------------------- .nv.info._Z9transposePfS_ii --------------------------
	.section	.nv.info._Z9transposePfS_ii,"",@"SHT_CUDA_INFO"
	.sectionflags	@""
	.align	4


	//----- nvinfo : EIATTR_CUDA_API_VERSION
	.align		4
        /*0000*/ 	.byte	0x04, 0x37
        /*0002*/ 	.short	(.L_45 - .L_44)
.L_44:
        /*0004*/ 	.word	0x00000082


	//----- nvinfo : EIATTR_KPARAM_INFO
	.align		4
.L_45:
        /*0008*/ 	.byte	0x04, 0x17
        /*000a*/ 	.short	(.L_47 - .L_46)
.L_46:
        /*000c*/ 	.word	0x00000000
        /*0010*/ 	.short	0x0003
        /*0012*/ 	.short	0x0014
        /*0014*/ 	.byte	0x00, 0xf0, 0x11, 0x00


	//----- nvinfo : EIATTR_KPARAM_INFO
	.align		4
.L_47:
        /*0018*/ 	.byte	0x04, 0x17
        /*001a*/ 	.short	(.L_49 - .L_48)
.L_48:
        /*001c*/ 	.word	0x00000000
        /*0020*/ 	.short	0x0002
        /*0022*/ 	.short	0x0010
        /*0024*/ 	.byte	0x00, 0xf0, 0x11, 0x00


	//----- nvinfo : EIATTR_KPARAM_INFO
	.align		4
.L_49:
        /*0028*/ 	.byte	0x04, 0x17
        /*002a*/ 	.short	(.L_51 - .L_50)
.L_50:
        /*002c*/ 	.word	0x00000000
        /*0030*/ 	.short	0x0001
        /*0032*/ 	.short	0x0008
        /*0034*/ 	.byte	0x00, 0xf5, 0x21, 0x00


	//----- nvinfo : EIATTR_KPARAM_INFO
	.align		4
.L_51:
        /*0038*/ 	.byte	0x04, 0x17
        /*003a*/ 	.short	(.L_53 - .L_52)
.L_52:
        /*003c*/ 	.word	0x00000000
        /*0040*/ 	.short	0x0000
        /*0042*/ 	.short	0x0000
        /*0044*/ 	.byte	0x00, 0xf5, 0x21, 0x00


	//----- nvinfo : EIATTR_SPARSE_MMA_MASK
	.align		4
.L_53:
        /*0048*/ 	.byte	0x03, 0x50
        /*004a*/ 	.short	0x0000


	//----- nvinfo : EIATTR_MAXREG_COUNT
	.align		4
        /*004c*/ 	.byte	0x03, 0x1b
        /*004e*/ 	.short	0x00ff


	//----- nvinfo : EIATTR_MERCURY_ISA_VERSION
	.align		4
        /*0050*/ 	.byte	0x03, 0x5f
        /*0052*/ 	.short	0x0101


	//----- nvinfo : EIATTR_VRC_CTA_INIT_COUNT
	.align		4
        /*0054*/ 	.byte	0x02, 0x4a
	.zero		1
	.zero		1


	//----- nvinfo : EIATTR_EXIT_INSTR_OFFSETS
	.align		4
        /*0058*/ 	.byte	0x04, 0x1c
        /*005a*/ 	.short	(.L_55 - .L_54)


	//   ....[0]....
.L_54:
        /*005c*/ 	.word	0x000000c0


	//   ....[1]....
        /*0060*/ 	.word	0x00000160


	//----- nvinfo : EIATTR_CBANK_PARAM_SIZE
	.align		4
.L_55:
        /*0064*/ 	.byte	0x03, 0x19
        /*0066*/ 	.short	0x0018


	//----- nvinfo : EIATTR_PARAM_CBANK
	.align		4
        /*0068*/ 	.byte	0x04, 0x0a
        /*006a*/ 	.short	(.L_57 - .L_56)
	.align		4
.L_56:
        /*006c*/ 	.word	index@(.nv.constant0._Z9transposePfS_ii)
        /*0070*/ 	.short	0x0380
        /*0072*/ 	.short	0x0018


	//----- nvinfo : EIATTR_SW_WAR
	.align		4
.L_57:
        /*0074*/ 	.byte	0x04, 0x36
        /*0076*/ 	.short	(.L_59 - .L_58)
.L_58:
        /*0078*/ 	.word	0x00000008
.L_59:


//--------------------- .nv.info._Z9matmul_tpPfS_S_iii --------------------------
	.section	.nv.info._Z9matmul_tpPfS_S_iii,"",@"SHT_CUDA_INFO"
	.sectionflags	@""
	.align	4


	//----- nvinfo : EIATTR_CUDA_API_VERSION
	.align		4
        /*0000*/ 	.byte	0x04, 0x37
        /*0002*/ 	.short	(.L_61 - .L_60)
.L_60:
        /*0004*/ 	.word	0x00000082


	//----- nvinfo : EIATTR_KPARAM_INFO
	.align		4
.L_61:
        /*0008*/ 	.byte	0x04, 0x17
        /*000a*/ 	.short	(.L_63 - .L_62)
.L_62:
        /*000c*/ 	.word	0x00000000
        /*0010*/ 	.short	0x0005
        /*0012*/ 	.short	0x0020
        /*0014*/ 	.byte	0x00, 0xf0, 0x11, 0x00


	//----- nvinfo : EIATTR_KPARAM_INFO
	.align		4
.L_63:
        /*0018*/ 	.byte	0x04, 0x17
        /*001a*/ 	.short	(.L_65 - .L_64)
.L_64:
        /*001c*/ 	.word	0x00000000
        /*0020*/ 	.short	0x0004
        /*0022*/ 	.short	0x001c
        /*0024*/ 	.byte	0x00, 0xf0, 0x11, 0x00


	//----- nvinfo : EIATTR_KPARAM_INFO
	.align		4
.L_65:
        /*0028*/ 	.byte	0x04, 0x17
        /*002a*/ 	.short	(.L_67 - .L_66)
.L_66:
        /*002c*/ 	.word	0x00000000
        /*0030*/ 	.short	0x0003
        /*0032*/ 	.short	0x0018
        /*0034*/ 	.byte	0x00, 0xf0, 0x11, 0x00


	//----- nvinfo : EIATTR_KPARAM_INFO
	.align		4
.L_67:
        /*0038*/ 	.byte	0x04, 0x17
        /*003a*/ 	.short	(.L_69 - .L_68)
.L_68:
        /*003c*/ 	.word	0x00000000
        /*0040*/ 	.short	0x0002
        /*0042*/ 	.short	0x0010
        /*0044*/ 	.byte	0x00, 0xf5, 0x21, 0x00


	//----- nvinfo : EIATTR_KPARAM_INFO
	.align		4
.L_69:
        /*0048*/ 	.byte	0x04, 0x17
        /*004a*/ 	.short	(.L_71 - .L_70)
.L_70:
        /*004c*/ 	.word	0x00000000
        /*0050*/ 	.short	0x0001
        /*0052*/ 	.short	0x0008
        /*0054*/ 	.byte	0x00, 0xf5, 0x21, 0x00


	//----- nvinfo : EIATTR_KPARAM_INFO
	.align		4
.L_71:
        /*0058*/ 	.byte	0x04, 0x17
        /*005a*/ 	.short	(.L_73 - .L_72)
.L_72:
        /*005c*/ 	.word	0x00000000
        /*0060*/ 	.short	0x0000
        /*0062*/ 	.short	0x0000
        /*0064*/ 	.byte	0x00, 0xf5, 0x21, 0x00


	//----- nvinfo : EIATTR_SPARSE_MMA_MASK
	.align		4
.L_73:
        /*0068*/ 	.byte	0x03, 0x50
        /*006a*/ 	.short	0x0000


	//----- nvinfo : EIATTR_MAXREG_COUNT
	.align		4
        /*006c*/ 	.byte	0x03, 0x1b
        /*006e*/ 	.short	0x00ff


	//----- nvinfo : EIATTR_MERCURY_ISA_VERSION
	.align		4
        /*0070*/ 	.byte	0x03, 0x5f
        /*0072*/ 	.short	0x0101


	//----- nvinfo : EIATTR_VRC_CTA_INIT_COUNT
	.align		4
        /*0074*/ 	.byte	0x02, 0x4a
	.zero		1
	.zero		1


	//----- nvinfo : EIATTR_EXIT_INSTR_OFFSETS
	.align		4
        /*0078*/ 	.byte	0x04, 0x1c
        /*007a*/ 	.short	(.L_75 - .L_74)


	//   ....[0]....
.L_74:
        /*007c*/ 	.word	0x000000c0


	//   ....[1]....
        /*0080*/ 	.word	0x00000bd0


	//----- nvinfo : EIATTR_CBANK_PARAM_SIZE
	.align		4
.L_75:
        /*0084*/ 	.byte	0x03, 0x19
        /*0086*/ 	.short	0x0024


	//----- nvinfo : EIATTR_PARAM_CBANK
	.align		4
        /*0088*/ 	.byte	0x04, 0x0a
        /*008a*/ 	.short	(.L_77 - .L_76)
	.align		4
.L_76:
        /*008c*/ 	.word	index@(.nv.constant0._Z9matmul_tpPfS_S_iii)
        /*0090*/ 	.short	0x0380
        /*0092*/ 	.short	0x0024


	//----- nvinfo : EIATTR_SW_WAR
	.align		4
.L_77:
        /*0094*/ 	.byte	0x04, 0x36
        /*0096*/ 	.short	(.L_79 - .L_78)
.L_78:
        /*0098*/ 	.word	0x00000008
.L_79:


//--------------------- .nv.info._Z21matrix_multiply_naivePfS_S_iii --------------------------
	.section	.nv.info._Z21matrix_multiply_naivePfS_S_iii,"",@"SHT_CUDA_INFO"
	.sectionflags	@""
	.align	4


	//----- nvinfo : EIATTR_CUDA_API_VERSION
	.align		4
        /*0000*/ 	.byte	0x04, 0x37
        /*0002*/ 	.short	(.L_81 - .L_80)
.L_80:
        /*0004*/ 	.word	0x00000082


	//----- nvinfo : EIATTR_KPARAM_INFO
	.align		4
.L_81:
        /*0008*/ 	.byte	0x04, 0x17
        /*000a*/ 	.short	(.L_83 - .L_82)
.L_82:
        /*000c*/ 	.word	0x00000000
        /*0010*/ 	.short	0x0005
        /*0012*/ 	.short	0x0020
        /*0014*/ 	.byte	0x00, 0xf0, 0x11, 0x00


	//----- nvinfo : EIATTR_KPARAM_INFO
	.align		4
.L_83:
        /*0018*/ 	.byte	0x04, 0x17
        /*001a*/ 	.short	(.L_85 - .L_84)
.L_84:
        /*001c*/ 	.word	0x00000000
        /*0020*/ 	.short	0x0004
        /*0022*/ 	.short	0x001c
        /*0024*/ 	.byte	0x00, 0xf0, 0x11, 0x00


	//----- nvinfo : EIATTR_KPARAM_INFO
	.align		4
.L_85:
        /*0028*/ 	.byte	0x04, 0x17
        /*002a*/ 	.short	(.L_87 - .L_86)
.L_86:
        /*002c*/ 	.word	0x00000000
        /*0030*/ 	.short	0x0003
        /*0032*/ 	.short	0x0018
        /*0034*/ 	.byte	0x00, 0xf0, 0x11, 0x00


	//----- nvinfo : EIATTR_KPARAM_INFO
	.align		4
.L_87:
        /*0038*/ 	.byte	0x04, 0x17
        /*003a*/ 	.short	(.L_89 - .L_88)
.L_88:
        /*003c*/ 	.word	0x00000000
        /*0040*/ 	.short	0x0002
        /*0042*/ 	.short	0x0010
        /*0044*/ 	.byte	0x00, 0xf5, 0x21, 0x00


	//----- nvinfo : EIATTR_KPARAM_INFO
	.align		4
.L_89:
        /*0048*/ 	.byte	0x04, 0x17
        /*004a*/ 	.short	(.L_91 - .L_90)
.L_90:
        /*004c*/ 	.word	0x00000000
        /*0050*/ 	.short	0x0001
        /*0052*/ 	.short	0x0008
        /*0054*/ 	.byte	0x00, 0xf5, 0x21, 0x00


	//----- nvinfo : EIATTR_KPARAM_INFO
	.align		4
.L_91:
        /*0058*/ 	.byte	0x04, 0x17
        /*005a*/ 	.short	(.L_93 - .L_92)
.L_92:
        /*005c*/ 	.word	0x00000000
        /*0060*/ 	.short	0x0000
        /*0062*/ 	.short	0x0000
        /*0064*/ 	.byte	0x00, 0xf5, 0x21, 0x00


	//----- nvinfo : EIATTR_SPARSE_MMA_MASK
	.align		4
.L_93:
        /*0068*/ 	.byte	0x03, 0x50
        /*006a*/ 	.short	0x0000


	//----- nvinfo : EIATTR_MAXREG_COUNT
	.align		4
        /*006c*/ 	.byte	0x03, 0x1b
        /*006e*/ 	.short	0x00ff


	//----- nvinfo : EIATTR_MERCURY_ISA_VERSION
	.align		4
        /*0070*/ 	.byte	0x03, 0x5f
        /*0072*/ 	.short	0x0101


	//----- nvinfo : EIATTR_VRC_CTA_INIT_COUNT
	.align		4
        /*0074*/ 	.byte	0x02, 0x4a
	.zero		1
	.zero		1


	//----- nvinfo : EIATTR_EXIT_INSTR_OFFSETS
	.align		4
        /*0078*/ 	.byte	0x04, 0x1c
        /*007a*/ 	.short	(.L_95 - .L_94)


	//   ....[0]....
.L_94:
        /*007c*/ 	.word	0x000000c0


	//   ....[1]....
        /*0080*/ 	.word	0x000008e0


	//----- nvinfo : EIATTR_CBANK_PARAM_SIZE
	.align		4
.L_95:
        /*0084*/ 	.byte	0x03, 0x19
        /*0086*/ 	.short	0x0024


	//----- nvinfo : EIATTR_PARAM_CBANK
	.align		4
        /*0088*/ 	.byte	0x04, 0x0a
        /*008a*/ 	.short	(.L_97 - .L_96)
	.align		4
.L_96:
        /*008c*/ 	.word	index@(.nv.constant0._Z21matrix_multiply_naivePfS_S_iii)
        /*0090*/ 	.short	0x0380
        /*0092*/ 	.short	0x0024


	//----- nvinfo : EIATTR_SW_WAR
	.align		4
.L_97:
        /*0094*/ 	.byte	0x04, 0x36
        /*0096*/ 	.short	(.L_99 - .L_98)
.L_98:
        /*0098*/ 	.word	0x00000008
.L_99:


//--------------------- .nv.callgraph             --------------------------
	.section	.nv.callgraph,"",@"SHT_CUDA_CALLGRAPH"
	.align	4
	.sectionentsize	8
	.align		4
        /*0000*/ 	.word	0x00000000
	.align		4
        /*0004*/ 	.word	0xffffffff
	.align		4
        /*0008*/ 	.word	0x00000000
	.align		4
        /*000c*/ 	.word	0xfffffffe
	.align		4
        /*0010*/ 	.word	0x00000000
	.align		4
        /*0014*/ 	.word	0xfffffffd
	.align		4
        /*0018*/ 	.word	0x00000000
	.align		4
        /*001c*/ 	.word	0xfffffffc


//--------------------- .text._Z23matrix_multiply_naive_2PfS_S_iii --------------------------
	.section	.text._Z23matrix_multiply_naive_2PfS_S_iii,"ax",@progbits
	.align	128
        .global         _Z23matrix_multiply_naive_2PfS_S_iii
        .type           _Z23matrix_multiply_naive_2PfS_S_iii,@function
        .size           _Z23matrix_multiply_naive_2PfS_S_iii,(.L_x_18 - _Z23matrix_multiply_naive_2PfS_S_iii)
        .other          _Z23matrix_multiply_naive_2PfS_S_iii,@"STO_CUDA_ENTRY STV_DEFAULT"
_Z23matrix_multiply_naive_2PfS_S_iii:
.text._Z23matrix_multiply_naive_2PfS_S_iii:
[----:B------:R-:W-:Y:S01]  /*0000*/  LDC R1, c[0x0][0x37c] ;  /* 0x0000df00ff017b82 */ /* 0x000fe20000000800 */
[----:B------:R-:W0:Y:S07]  /*0010*/  S2R R19, SR_TID.X ;  /* 0x0000000000137919 */ /* 0x000e2e0000002100 */
[----:B------:R-:W1:Y:S01]  /*0020*/  LDC.64 R2, c[0x0][0x398] ;  /* 0x0000e600ff027b82 */ /* 0x000e620000000a00 */
[----:B------:R-:W2:Y:S01]  /*0030*/  S2R R5, SR_CTAID.X ;  /* 0x0000000000057919 */ /* 0x000ea20000002500 */
[----:B------:R-:W3:Y:S01]  /*0040*/  S2R R4, SR_CTAID.Y ;  /* 0x0000000000047919 */ /* 0x000ee20000002600 */
[----:B0-----:R-:W-:-:S02]  /*0050*/  LOP3.LUT R0, R19, 0xf, RZ, 0xc0, !PT ;  /* 0x0000000f13007812 */ /* 0x001fc400078ec0ff */
[----:B------:R-:W-:Y:S02]  /*0060*/  SHF.R.U32.HI R19, RZ, 0x4, R19 ;  /* 0x00000004ff137819 */ /* 0x000fe40000011613 */
[----:B--2---:R-:W-:Y:S02]  /*0070*/  LEA R0, R5, R0, 0x4 ;  /* 0x0000000005007211 */ /* 0x004fe400078e20ff */
[----:B---3--:R-:W-:Y:S02]  /*0080*/  LEA R19, R4, R19, 0x4 ;  /* 0x0000001304137211 */ /* 0x008fe400078e20ff */
[----:B-1----:R-:W-:-:S04]  /*0090*/  ISETP.GE.AND P0, PT, R0, R3, PT ;  /* 0x000000030000720c */ /* 0x002fc80003f06270 */
[----:B------:R-:W-:-:S13]  /*00a0*/  ISETP.GE.OR P0, PT, R19, R2, P0 ;  /* 0x000000021300720c */ /* 0x000fda0000706670 */
[----:B------:R-:W-:Y:S05]  /*00b0*/  @P0 EXIT ;  /* 0x000000000000094d */ /* 0x000fea0003800000 */
[----:B------:R-:W0:Y:S01]  /*00c0*/  LDC R2, c[0x0][0x3a0] ;  /* 0x0000e800ff027b82 */ /* 0x000e220000000800 */
[----:B------:R-:W1:Y:S01]  /*00d0*/  LDCU.64 UR4, c[0x0][0x358] ;  /* 0x00006b00ff0477ac */ /* 0x000e620008000a00 */
[----:B------:R-:W-:Y:S01]  /*00e0*/  HFMA2 R24, -RZ, RZ, 0, 0 ;  /* 0x00000000ff187431 */ /* 0x000fe200000001ff */
[----:B0-----:R-:W-:-:S13]  /*00f0*/  ISETP.GE.AND P0, PT, R2, 0x1, PT ;  /* 0x000000010200780c */ /* 0x001fda0003f06270 */
[----:B-1----:R-:W-:Y:S05]  /*0100*/  @!P0 BRA `(.L_x_0) ;  /* 0x0000000400e08947 */ /* 0x002fea0003800000 */
[C---:B------:R-:W-:Y:S01]  /*0110*/  ISETP.GE.U32.AND P1, PT, R2.reuse, 0x8, PT ;  /* 0x000000080200780c */ /* 0x040fe20003f26070 */
[----:B------:R-:W-:Y:S01]  /*0120*/  IMAD R20, R19, R2, RZ ;  /* 0x0000000213147224 */ /* 0x000fe200078e02ff */
[----:B------:R-:W-:Y:S02]  /*0130*/  LOP3.LUT R27, R2, 0x7, RZ, 0xc0, !PT ;  /* 0x00000007021b7812 */ /* 0x000fe400078ec0ff */
[----:B------:R-:W-:Y:S02]  /*0140*/  MOV R24, RZ ;  /* 0x000000ff00187202 */ /* 0x000fe40000000f00 */
[----:B------:R-:W-:Y:S02]  /*0150*/  ISETP.NE.AND P0, PT, R27, RZ, PT ;  /* 0x000000ff1b00720c */ /* 0x000fe40003f05270 */
[----:B------:R-:W-:-:S05]  /*0160*/  MOV R21, RZ ;  /* 0x000000ff00157202 */ /* 0x000fca0000000f00 */
[----:B------:R-:W-:Y:S06]  /*0170*/  @!P1 BRA `(.L_x_1) ;  /* 0x0000000000c49947 */ /* 0x000fec0003800000 */
[----:B------:R-:W0:Y:S01]  /*0180*/  LDC.64 R4, c[0x0][0x380] ;  /* 0x0000e000ff047b82 */ /* 0x000e220000000a00 */
[----:B------:R-:W-:Y:S02]  /*0190*/  LOP3.LUT R21, R2, 0x7ffffff8, RZ, 0xc0, !PT ;  /* 0x7ffffff802157812 */ /* 0x000fe400078ec0ff */
[----:B------:R-:W-:Y:S02]  /*01a0*/  MOV R24, RZ ;  /* 0x000000ff00187202 */ /* 0x000fe40000000f00 */
[----:B------:R-:W-:Y:S02]  /*01b0*/  MOV R18, R0 ;  /* 0x0000000000127202 */ /* 0x000fe40000000f00 */
[----:B------:R-:W-:Y:S01]  /*01c0*/  IADD3 R22, PT, PT, -R21, RZ, RZ ;  /* 0x000000ff15167210 */ /* 0x000fe20007ffe1ff */
[----:B0-----:R-:W-:-:S03]  /*01d0*/  IMAD.WIDE.U32 R4, R20, 0x4, R4 ;  /* 0x0000000414047825 */ /* 0x001fc600078e0004 */
[----:B------:R-:W-:-:S04]  /*01e0*/  IADD3 R6, P1, PT, R4, 0x10, RZ ;  /* 0x0000001004067810 */ /* 0x000fc80007f3e0ff */
[----:B------:R-:W-:-:S09]  /*01f0*/  IADD3.X R7, PT, PT, RZ, R5, RZ, P1, !PT ;  /* 0x00000005ff077210 */ /* 0x000fd20000ffe4ff */
.L_x_2:
[----:B------:R-:W0:Y:S01]  /*0200*/  LDC.64 R16, c[0x0][0x388] ;  /* 0x0000e200ff107b82 */ /* 0x000e220000000a00 */
[----:B------:R-:W-:Y:S01]  /*0210*/  IMAD.MOV.U32 R4, RZ, RZ, R6 ;  /* 0x000000ffff047224 */ /* 0x000fe200078e0006 */
[----:B------:R-:W-:-:S05]  /*0220*/  MOV R5, R7 ;  /* 0x0000000700057202 */ /* 0x000fca0000000f00 */
[----:B------:R-:W2:Y:S04]  /*0230*/  LDG.E R25, desc[UR4][R4.64+-0x10] ;  /* 0xfffff00404197981 */ /* 0x000ea8000c1e1900 */
[----:B------:R-:W3:Y:S04]  /*0240*/  LDG.E R23, desc[UR4][R4.64+-0xc] ;  /* 0xfffff40404177981 */ /* 0x000ee8000c1e1900 */
[----:B------:R-:W4:Y:S04]  /*0250*/  LDG.E R29, desc[UR4][R4.64+-0x8] ;  /* 0xfffff804041d7981 */ /* 0x000f28000c1e1900 */
[----:B------:R-:W5:Y:S01]  /*0260*/  LDG.E R28, desc[UR4][R4.64+-0x4] ;  /* 0xfffffc04041c7981 */ /* 0x000f62000c1e1900 */
[----:B0-----:R-:W-:-:S05]  /*0270*/  IMAD.WIDE R16, R18, 0x4, R16 ;  /* 0x0000000412107825 */ /* 0x001fca00078e0210 */
[----:B------:R0:W2:Y:S01]  /*0280*/  LDG.E R26, desc[UR4][R16.64] ;  /* 0x00000004101a7981 */ /* 0x0000a2000c1e1900 */
[----:B------:R-:W-:-:S04]  /*0290*/  IMAD.WIDE R14, R3, 0x4, R16 ;  /* 0x00000004030e7825 */ /* 0x000fc800078e0210 */
[C---:B------:R-:W-:Y:S02]  /*02a0*/  IMAD.WIDE R6, R3.reuse, 0x4, R14 ;  /* 0x0000000403067825 */ /* 0x040fe400078e020e */
[----:B------:R-:W3:Y:S02]  /*02b0*/  LDG.E R14, desc[UR4][R14.64] ;  /* 0x000000040e0e7981 */ /* 0x000ee4000c1e1900 */
[C---:B------:R-:W-:Y:S02]  /*02c0*/  IMAD.WIDE R10, R3.reuse, 0x4, R6 ;  /* 0x00000004030a7825 */ /* 0x040fe400078e0206 */
[----:B------:R-:W4:Y:S02]  /*02d0*/  LDG.E R6, desc[UR4][R6.64] ;  /* 0x0000000406067981 */ /* 0x000f24000c1e1900 */
[C---:B------:R-:W-:Y:S02]  /*02e0*/  IMAD.WIDE R8, R3.reuse, 0x4, R10 ;  /* 0x0000000403087825 */ /* 0x040fe400078e020a */
[----:B------:R-:W5:Y:S02]  /*02f0*/  LDG.E R10, desc[UR4][R10.64] ;  /* 0x000000040a0a7981 */ /* 0x000f64000c1e1900 */
[----:B------:R-:W-:-:S02]  /*0300*/  IMAD.WIDE R12, R3, 0x4, R8 ;  /* 0x00000004030c7825 */ /* 0x000fc400078e0208 */
[----:B------:R-:W5:Y:S04]  /*0310*/  LDG.E R7, desc[UR4][R4.64] ;  /* 0x0000000404077981 */ /* 0x000f68000c1e1900 */
[----:B------:R-:W5:Y:S01]  /*0320*/  LDG.E R8, desc[UR4][R8.64] ;  /* 0x0000000408087981 */ /* 0x000f62000c1e1900 */
[----:B0-----:R-:W-:-:S03]  /*0330*/  IMAD.WIDE R16, R3, 0x4, R12 ;  /* 0x0000000403107825 */ /* 0x001fc600078e020c */
[----:B------:R-:W5:Y:S04]  /*0340*/  LDG.E R12, desc[UR4][R12.64] ;  /* 0x000000040c0c7981 */ /* 0x000f68000c1e1900 */
[----:B------:R-:W5:Y:S04]  /*0350*/  LDG.E R15, desc[UR4][R16.64] ;  /* 0x00000004100f7981 */ /* 0x000f68000c1e1900 */
[----:B------:R-:W5:Y:S04]  /*0360*/  LDG.E R9, desc[UR4][R4.64+0x4] ;  /* 0x0000040404097981 */ /* 0x000f68000c1e1900 */
[----:B------:R-:W5:Y:S01]  /*0370*/  LDG.E R11, desc[UR4][R4.64+0xc] ;  /* 0x00000c04040b7981 */ /* 0x000f62000c1e1900 */
[----:B--2---:R-:W-:Y:S01]  /*0380*/  FFMA R26, R25, R26, R24 ;  /* 0x0000001a191a7223 */ /* 0x004fe20000000018 */
[----:B------:R-:W-:-:S02]  /*0390*/  IMAD.WIDE R24, R3, 0x4, R16 ;  /* 0x0000000403187825 */ /* 0x000fc400078e0210 */
[----:B------:R-:W2:Y:S04]  /*03a0*/  LDG.E R16, desc[UR4][R4.64+0x8] ;  /* 0x0000080404107981 */ /* 0x000ea8000c1e1900 */
[----:B------:R-:W2:Y:S01]  /*03b0*/  LDG.E R24, desc[UR4][R24.64] ;  /* 0x0000000418187981 */ /* 0x000ea2000c1e1900 */
[----:B---3--:R-:W-:Y:S01]  /*03c0*/  FFMA R14, R23, R14, R26 ;  /* 0x0000000e170e7223 */ /* 0x008fe2000000001a */
[----:B------:R-:W-:-:S03]  /*03d0*/  IADD3 R22, PT, PT, R22, 0x8, RZ ;  /* 0x0000000816167810 */ /* 0x000fc60007ffe0ff */
[----:B----4-:R-:W-:Y:S01]  /*03e0*/  FFMA R29, R29, R6, R14 ;  /* 0x000000061d1d7223 */ /* 0x010fe2000000000e */
[----:B------:R-:W-:-:S03]  /*03f0*/  ISETP.NE.AND P1, PT, R22, RZ, PT ;  /* 0x000000ff1600720c */ /* 0x000fc60003f25270 */
[----:B-----5:R-:W-:Y:S01]  /*0400*/  FFMA R10, R28, R10, R29 ;  /* 0x0000000a1c0a7223 */ /* 0x020fe2000000001d */
[----:B------:R-:W-:-:S03]  /*0410*/  IADD3 R6, P2, PT, R4, 0x20, RZ ;  /* 0x0000002004067810 */ /* 0x000fc60007f5e0ff */
[----:B------:R-:W-:Y:S01]  /*0420*/  FFMA R8, R7, R8, R10 ;  /* 0x0000000807087223 */ /* 0x000fe2000000000a */
[----:B------:R-:W-:Y:S02]  /*0430*/  IADD3.X R7, PT, PT, RZ, R5, RZ, P2, !PT ;  /* 0x00000005ff077210 */ /* 0x000fe400017fe4ff */
[----:B------:R-:W-:Y:S01]  /*0440*/  LEA R18, R3, R18, 0x3 ;  /* 0x0000001203127211 */ /* 0x000fe200078e18ff */
[----:B------:R-:W-:-:S04]  /*0450*/  FFMA R9, R9, R12, R8 ;  /* 0x0000000c09097223 */ /* 0x000fc80000000008 */
[----:B--2---:R-:W-:-:S04]  /*0460*/  FFMA R16, R16, R15, R9 ;  /* 0x0000000f10107223 */ /* 0x004fc80000000009 */
[----:B------:R-:W-:Y:S01]  /*0470*/  FFMA R24, R11, R24, R16 ;  /* 0x000000180b187223 */ /* 0x000fe20000000010 */
[----:B------:R-:W-:Y:S06]  /*0480*/  @P1 BRA `(.L_x_2) ;  /* 0xfffffffc005c1947 */ /* 0x000fec000383ffff */
.L_x_1:
[----:B------:R-:W-:Y:S05]  /*0490*/  @!P0 BRA `(.L_x_0) ;  /* 0x0000000000fc8947 */ /* 0x000fea0003800000 */
[----:B------:R-:W-:Y:S02]  /*04a0*/  ISETP.GE.U32.AND P1, PT, R27, 0x4, PT ;  /* 0x000000041b00780c */ /* 0x000fe40003f26070 */
[----:B------:R-:W-:-:S04]  /*04b0*/  LOP3.LUT R16, R2, 0x3, RZ, 0xc0, !PT ;  /* 0x0000000302107812 */ /* 0x000fc800078ec0ff */
[----:B------:R-:W-:-:S07]  /*04c0*/  ISETP.NE.AND P0, PT, R16, RZ, PT ;  /* 0x000000ff1000720c */ /* 0x000fce0003f05270 */
[----:B------:R-:W-:Y:S06]  /*04d0*/  @!P1 BRA `(.L_x_3) ;  /* 0x00000000006c9947 */ /* 0x000fec0003800000 */
[----:B------:R-:W0:Y:S01]  /*04e0*/  LDC.64 R6, c[0x0][0x388] ;  /* 0x0000e200ff067b82 */ /* 0x000e220000000a00 */
[----:B------:R-:W1:Y:S01]  /*04f0*/  LDCU.64 UR6, c[0x0][0x380] ;  /* 0x00007000ff0677ac */ /* 0x000e620008000a00 */
[----:B------:R-:W-:Y:S01]  /*0500*/  IMAD R9, R21, R3, R0 ;  /* 0x0000000315097224 */ /* 0x000fe200078e0200 */
[CC--:B------:R-:W-:Y:S02]  /*0510*/  IADD3 R5, PT, PT, R20.reuse, R21.reuse, RZ ;  /* 0x0000001514057210 */ /* 0x0c0fe40007ffe0ff */
[----:B------:R-:W-:-:S03]  /*0520*/  IADD3 R10, P1, PT, R20, R21, RZ ;  /* 0x00000015140a7210 */ /* 0x000fc60007f3e0ff */
[----:B------:R-:W2:Y:S01]  /*0530*/  LDC.64 R14, c[0x0][0x380] ;  /* 0x0000e000ff0e7b82 */ /* 0x000ea20000000a00 */
[----:B0-----:R-:W-:-:S04]  /*0540*/  IMAD.WIDE R6, R9, 0x4, R6 ;  /* 0x0000000409067825 */ /* 0x001fc800078e0206 */
[----:B------:R-:W-:Y:S02]  /*0550*/  IMAD.WIDE R8, R3, 0x4, R6 ;  /* 0x0000000403087825 */ /* 0x000fe400078e0206 */
[----:B------:R-:W3:Y:S02]  /*0560*/  LDG.E R6, desc[UR4][R6.64] ;  /* 0x0000000406067981 */ /* 0x000ee4000c1e1900 */
[----:B--2---:R-:W-:-:S04]  /*0570*/  IMAD.WIDE.U32 R14, R5, 0x4, R14 ;  /* 0x00000004050e7825 */ /* 0x004fc800078e000e */
[----:B------:R-:W-:Y:S01]  /*0580*/  IMAD.X R5, RZ, RZ, RZ, P1 ;  /* 0x000000ffff057224 */ /* 0x000fe200008e06ff */
[C---:B-1----:R-:W-:Y:S01]  /*0590*/  LEA R4, P1, R10.reuse, UR6, 0x2 ;  /* 0x000000060a047c11 */ /* 0x042fe2000f8210ff */
[----:B------:R-:W3:Y:S03]  /*05a0*/  LDG.E R15, desc[UR4][R14.64] ;  /* 0x000000040e0f7981 */ /* 0x000ee6000c1e1900 */
[----:B------:R-:W-:Y:S01]  /*05b0*/  LEA.HI.X R5, R10, UR7, R5, 0x2, P1 ;  /* 0x000000070a057c11 */ /* 0x000fe200088f1405 */
[C---:B------:R-:W-:Y:S02]  /*05c0*/  IMAD.WIDE R10, R3.reuse, 0x4, R8 ;  /* 0x00000004030a7825 */ /* 0x040fe400078e0208 */
[----:B------:R-:W2:Y:S04]  /*05d0*/  LDG.E R8, desc[UR4][R8.64] ;  /* 0x0000000408087981 */ /* 0x000ea8000c1e1900 */
[----:B------:R-:W2:Y:S01]  /*05e0*/  LDG.E R17, desc[UR4][R4.64+0x4] ;  /* 0x0000040404117981 */ /* 0x000ea2000c1e1900 */
[----:B------:R-:W-:-:S03]  /*05f0*/  IMAD.WIDE R12, R3, 0x4, R10 ;  /* 0x00000004030c7825 */ /* 0x000fc600078e020a */
[----:B------:R-:W4:Y:S04]  /*0600*/  LDG.E R22, desc[UR4][R10.64] ;  /* 0x000000040a167981 */ /* 0x000f28000c1e1900 */
[----:B------:R-:W4:Y:S04]  /*0610*/  LDG.E R18, desc[UR4][R4.64+0x8] ;  /* 0x0000080404127981 */ /* 0x000f28000c1e1900 */
[----:B------:R-:W5:Y:S04]  /*0620*/  LDG.E R26, desc[UR4][R4.64+0xc] ;  /* 0x00000c04041a7981 */ /* 0x000f68000c1e1900 */
[----:B------:R-:W5:Y:S01]  /*0630*/  LDG.E R12, desc[UR4][R12.64] ;  /* 0x000000040c0c7981 */ /* 0x000f62000c1e1900 */
[----:B------:R-:W-:Y:S01]  /*0640*/  IADD3 R21, PT, PT, R21, 0x4, RZ ;  /* 0x0000000415157810 */ /* 0x000fe20007ffe0ff */
[----:B---3--:R-:W-:-:S04]  /*0650*/  FFMA R24, R15, R6, R24 ;  /* 0x000000060f187223 */ /* 0x008fc80000000018 */
[----:B--2---:R-:W-:-:S04]  /*0660*/  FFMA R17, R17, R8, R24 ;  /* 0x0000000811117223 */ /* 0x004fc80000000018 */
[----:B----4-:R-:W-:-:S04]  /*0670*/  FFMA R17, R18, R22, R17 ;  /* 0x0000001612117223 */ /* 0x010fc80000000011 */
[----:B-----5:R-:W-:-:S07]  /*0680*/  FFMA R24, R26, R12, R17 ;  /* 0x0000000c1a187223 */ /* 0x020fce0000000011 */
.L_x_3:
[----:B------:R-:W-:Y:S05]  /*0690*/  @!P0 BRA `(.L_x_0) ;  /* 0x00000000007c8947 */ /* 0x000fea0003800000 */
[----:B------:R-:W-:Y:S01]  /*06a0*/  ISETP.NE.AND P1, PT, R16, 0x1, PT ;  /* 0x000000011000780c */ /* 0x000fe20003f25270 */
[----:B------:R-:W0:Y:S01]  /*06b0*/  LDC.64 R12, c[0x0][0x380] ;  /* 0x0000e000ff0c7b82 */ /* 0x000e220000000a00 */
[----:B------:R-:W-:-:S04]  /*06c0*/  LOP3.LUT R2, R2, 0x1, RZ, 0xc0, !PT ;  /* 0x0000000102027812 */ /* 0x000fc800078ec0ff */
[----:B------:R-:W-:-:S03]  /*06d0*/  ISETP.NE.U32.AND P0, PT, R2, 0x1, PT ;  /* 0x000000010200780c */ /* 0x000fc60003f05070 */
[----:B------:R-:W1:Y:S04]  /*06e0*/  LDC.64 R10, c[0x0][0x388] ;  /* 0x0000e200ff0a7b82 */ /* 0x000e680000000a00 */
[CC--:B------:R-:W-:Y:S02]  /*06f0*/  @P1 IADD3 R15, PT, PT, R20.reuse, R21.reuse, RZ ;  /* 0x00000015140f1210 */ /* 0x0c0fe40007ffe0ff */
[----:B------:R-:W-:Y:S02]  /*0700*/  @P1 IADD3 R2, P2, PT, R20, R21, RZ ;  /* 0x0000001514021210 */ /* 0x000fe40007f5e0ff */
[----:B------:R-:W2:Y:S02]  /*0710*/  @P1 LDC.64 R4, c[0x0][0x380] ;  /* 0x0000e000ff041b82 */ /* 0x000ea40000000a00 */
[----:B------:R-:W-:-:S06]  /*0720*/  @P1 IADD3.X R14, PT, PT, RZ, RZ, RZ, P2, !PT ;  /* 0x000000ffff0e1210 */ /* 0x000fcc00017fe4ff */
[----:B------:R-:W3:Y:S01]  /*0730*/  LDC.64 R6, c[0x0][0x380] ;  /* 0x0000e000ff067b82 */ /* 0x000ee20000000a00 */
[----:B0-----:R-:W-:-:S04]  /*0740*/  @P1 IMAD.WIDE.U32 R12, R15, 0x4, R12 ;  /* 0x000000040f0c1825 */ /* 0x001fc800078e000c */
[C---:B------:R-:W-:Y:S01]  /*0750*/  @P1 IMAD R15, R21.reuse, R3, R0 ;  /* 0x00000003150f1224 */ /* 0x040fe200078e0200 */
[----:B------:R-:W-:Y:S01]  /*0760*/  @P1 IADD3 R21, PT, PT, R21, 0x2, RZ ;  /* 0x0000000215151810 */ /* 0x000fe20007ffe0ff */
[----:B------:R-:W4:Y:S01]  /*0770*/  @P1 LDG.E R13, desc[UR4][R12.64] ;  /* 0x000000040c0d1981 */ /* 0x000f22000c1e1900 */
[----:B------:R-:W0:Y:S01]  /*0780*/  LDC.64 R8, c[0x0][0x388] ;  /* 0x0000e200ff087b82 */ /* 0x000e220000000a00 */
[----:B-1----:R-:W-:Y:S01]  /*0790*/  @P1 IMAD.WIDE R10, R15, 0x4, R10 ;  /* 0x000000040f0a1825 */ /* 0x002fe200078e020a */
[----:B------:R-:W-:Y:S02]  /*07a0*/  @!P0 IADD3 R17, PT, PT, R20, R21, RZ ;  /* 0x0000001514118210 */ /* 0x000fe40007ffe0ff */
[----:B--2---:R-:W-:Y:S01]  /*07b0*/  @P1 LEA R4, P2, R2, R4, 0x2 ;  /* 0x0000000402041211 */ /* 0x004fe200078410ff */
[----:B------:R-:W-:-:S03]  /*07c0*/  @!P0 IMAD R21, R21, R3, R0 ;  /* 0x0000000315158224 */ /* 0x000fc600078e0200 */
[----:B------:R-:W-:Y:S01]  /*07d0*/  @P1 LEA.HI.X R5, R2, R5, R14, 0x2, P2 ;  /* 0x0000000502051211 */ /* 0x000fe200010f140e */
[----:B------:R-:W-:Y:S01]  /*07e0*/  @P1 IMAD.WIDE R14, R3, 0x4, R10 ;  /* 0x00000004030e1825 */ /* 0x000fe200078e020a */
[----:B------:R-:W4:Y:S03]  /*07f0*/  @P1 LDG.E R2, desc[UR4][R10.64] ;  /* 0x000000040a021981 */ /* 0x000f26000c1e1900 */
[----:B---3--:R-:W-:Y:S01]  /*0800*/  @!P0 IMAD.WIDE.U32 R6, R17, 0x4, R6 ;  /* 0x0000000411068825 */ /* 0x008fe200078e0006 */
[----:B------:R-:W2:Y:S04]  /*0810*/  @P1 LDG.E R5, desc[UR4][R4.64+0x4] ;  /* 0x0000040404051981 */ /* 0x000ea8000c1e1900 */
[----:B------:R-:W2:Y:S01]  /*0820*/  @P1 LDG.E R14, desc[UR4][R14.64] ;  /* 0x000000040e0e1981 */ /* 0x000ea2000c1e1900 */
[----:B0-----:R-:W-:-:S03]  /*0830*/  @!P0 IMAD.WIDE R8, R21, 0x4, R8 ;  /* 0x0000000415088825 */ /* 0x001fc600078e0208 */
[----:B------:R-:W3:Y:S04]  /*0840*/  @!P0 LDG.E R7, desc[UR4][R6.64] ;  /* 0x0000000406078981 */ /* 0x000ee8000c1e1900 */
[----:B------:R-:W3:Y:S01]  /*0850*/  @!P0 LDG.E R8, desc[UR4][R8.64] ;  /* 0x0000000408088981 */ /* 0x000ee2000c1e1900 */
[----:B----4-:R-:W-:-:S04]  /*0860*/  @P1 FFMA R2, R13, R2, R24 ;  /* 0x000000020d021223 */ /* 0x010fc80000000018 */
[----:B--2---:R-:W-:-:S04]  /*0870*/  @P1 FFMA R24, R5, R14, R2 ;  /* 0x0000000e05181223 */ /* 0x004fc80000000002 */
[----:B---3--:R-:W-:-:S07]  /*0880*/  @!P0 FFMA R24, R7, R8, R24 ;  /* 0x0000000807188223 */ /* 0x008fce0000000018 */
.L_x_0:
[----:B------:R-:W0:Y:S01]  /*0890*/  LDC.64 R4, c[0x0][0x390] ;  /* 0x0000e400ff047b82 */ /* 0x000e220000000a00 */
[----:B------:R-:W-:-:S04]  /*08a0*/  IMAD R3, R19, R3, R0 ;  /* 0x0000000313037224 */ /* 0x000fc800078e0200 */
[----:B0-----:R-:W-:-:S05]  /*08b0*/  IMAD.WIDE R2, R3, 0x4, R4 ;  /* 0x0000000403027825 */ /* 0x001fca00078e0204 */
[----:B------:R-:W-:Y:S01]  /*08c0*/  STG.E desc[UR4][R2.64], R24 ;  /* 0x0000001802007986 */ /* 0x000fe2000c101904 */
[----:B------:R-:W-:Y:S05]  /*08d0*/  EXIT ;  /* 0x000000000000794d */ /* 0x000fea0003800000 */
.L_x_4:
[----:B------:R-:W-:-:S00]  /*08e0*/  BRA `(.L_x_4) ;  /* 0xfffffffc00fc7947 */ /* 0x000fc0000383ffff */
[----:B------:R-:W-:-:S00]  /*08f0*/  NOP ;  /* 0x0000000000007918 */ /* 0x000fc00000000000 */
        /* <DEDUP_REMOVED lines=8> */
.L_x_18:


//--------------------- .text._Z9transposePfS_ii  --------------------------
	.section	.text._Z9transposePfS_ii,"ax",@progbits
	.align	128
        .global         _Z9transposePfS_ii
        .type           _Z9transposePfS_ii,@function
        .size           _Z9transposePfS_ii,(.L_x_19 - _Z9transposePfS_ii)
        .other          _Z9transposePfS_ii,@"STO_CUDA_ENTRY STV_DEFAULT"
_Z9transposePfS_ii:
.text._Z9transposePfS_ii:
[----:B------:R-:W-:Y:S01]  /*0000*/  LDC R1, c[0x0][0x37c] ;  /* 0x0000df00ff017b82 */ /* 0x000fe20000000800 */
[----:B------:R-:W0:Y:S07]  /*0010*/  S2R R2, SR_TID.Y ;  /* 0x0000000000027919 */ /* 0x000e2e0000002200 */
[----:B------:R-:W1:Y:S01]  /*0020*/  LDC R0, c[0x0][0x360] ;  /* 0x0000d800ff007b82 */ /* 0x000e620000000800 */
[----:B------:R-:W2:Y:S01]  /*0030*/  LDCU.64 UR6, c[0x0][0x390] ;  /* 0x00007200ff0677ac */ /* 0x000ea20008000a00 */
[----:B------:R-:W1:Y:S06]  /*0040*/  S2R R3, SR_TID.X ;  /* 0x0000000000037919 */ /* 0x000e6c0000002100 */
[----:B------:R-:W0:Y:S08]  /*0050*/  S2UR UR5, SR_CTAID.Y ;  /* 0x00000000000579c3 */ /* 0x000e300000002600 */
[----:B------:R-:W0:Y:S08]  /*0060*/  LDC R7, c[0x0][0x364] ;  /* 0x0000d900ff077b82 */ /* 0x000e300000000800 */
[----:B------:R-:W1:Y:S01]  /*0070*/  S2UR UR4, SR_CTAID.X ;  /* 0x00000000000479c3 */ /* 0x000e620000002500 */
[----:B0-----:R-:W-:-:S05]  /*0080*/  IMAD R7, R7, UR5, R2 ;  /* 0x0000000507077c24 */ /* 0x001fca000f8e0202 */
[----:B--2---:R-:W-:Y:S01]  /*0090*/  ISETP.GE.AND P0, PT, R7, UR6, PT ;  /* 0x0000000607007c0c */ /* 0x004fe2000bf06270 */
[----:B-1----:R-:W-:-:S05]  /*00a0*/  IMAD R0, R0, UR4, R3 ;  /* 0x0000000400007c24 */ /* 0x002fca000f8e0203 */
[----:B------:R-:W-:-:S13]  /*00b0*/  ISETP.GE.OR P0, PT, R0, UR7, P0 ;  /* 0x0000000700007c0c */ /* 0x000fda0008706670 */
[----:B------:R-:W-:Y:S05]  /*00c0*/  @P0 EXIT ;  /* 0x000000000000094d */ /* 0x000fea0003800000 */
[----:B------:R-:W0:Y:S01]  /*00d0*/  LDC.64 R2, c[0x0][0x380] ;  /* 0x0000e000ff027b82 */ /* 0x000e220000000a00 */
[----:B------:R-:W1:Y:S01]  /*00e0*/  LDCU.64 UR4, c[0x0][0x358] ;  /* 0x00006b00ff0477ac */ /* 0x000e620008000a00 */
[----:B------:R-:W-:-:S04]  /*00f0*/  IMAD R5, R7, UR7, R0 ;  /* 0x0000000707057c24 */ /* 0x000fc8000f8e0200 */
[----:B0-----:R-:W-:Y:S02]  /*0100*/  IMAD.WIDE R2, R5, 0x4, R2 ;  /* 0x0000000405027825 */ /* 0x001fe400078e0202 */
[----:B------:R-:W0:Y:S04]  /*0110*/  LDC.64 R4, c[0x0][0x388] ;  /* 0x0000e200ff047b82 */ /* 0x000e280000000a00 */
[----:B-1----:R-:W2:Y:S01]  /*0120*/  LDG.E R3, desc[UR4][R2.64] ;  /* 0x0000000402037981 */ /* 0x002ea2000c1e1900 */
[----:B------:R-:W-:-:S04]  /*0130*/  IMAD R7, R0, UR6, R7 ;  /* 0x0000000600077c24 */ /* 0x000fc8000f8e0207 */
[----:B0-----:R-:W-:-:S05]  /*0140*/  IMAD.WIDE R4, R7, 0x4, R4 ;  /* 0x0000000407047825 */ /* 0x001fca00078e0204 */
[----:B--2---:R-:W-:Y:S01]  /*0150*/  STG.E desc[UR4][R4.64], R3 ;  /* 0x0000000304007986 */ /* 0x004fe2000c101904 */
[----:B------:R-:W-:Y:S05]  /*0160*/  EXIT ;  /* 0x000000000000794d */ /* 0x000fea0003800000 */
.L_x_5:
        /* <DEDUP_REMOVED lines=9> */
.L_x_19:


//--------------------- .text._Z9matmul_tpPfS_S_iii --------------------------
	.section	.text._Z9matmul_tpPfS_S_iii,"ax",@progbits
	.align	128
        .global         _Z9matmul_tpPfS_S_iii
        .type           _Z9matmul_tpPfS_S_iii,@function
        .size           _Z9matmul_tpPfS_S_iii,(.L_x_20 - _Z9matmul_tpPfS_S_iii)
        .other          _Z9matmul_tpPfS_S_iii,@"STO_CUDA_ENTRY STV_DEFAULT"
_Z9matmul_tpPfS_S_iii:
.text._Z9matmul_tpPfS_S_iii:
[----:B------:R-:W-:Y:S01]  /*0000*/  LDC R1, c[0x0][0x37c] ;  /* 0x0000df00ff017b82 */ /* 0x000fe20000000800 */
[----:B------:R-:W0:Y:S01]  /*0010*/  S2R R0, SR_CTAID.X ;  /* 0x0000000000007919 */ /* 0x000e220000002500 */
[----:B------:R-:W1:Y:S01]  /*0020*/  LDCU UR4, c[0x0][0x364] ;  /* 0x00006c80ff0477ac */ /* 0x000e620008000800 */
[----:B------:R-:W0:Y:S01]  /*0030*/  S2R R3, SR_TID.X ;  /* 0x0000000000037919 */ /* 0x000e220000002100 */
[----:B------:R-:W0:Y:S01]  /*0040*/  LDCU UR5, c[0x0][0x360] ;  /* 0x00006c00ff0577ac */ /* 0x000e220008000800 */
[----:B------:R-:W1:Y:S01]  /*0050*/  S2R R7, SR_CTAID.Y ;  /* 0x0000000000077919 */ /* 0x000e620000002600 */
[----:B------:R-:W2:Y:S01]  /*0060*/  LDCU.64 UR10, c[0x0][0x398] ;  /* 0x00007300ff0a77ac */ /* 0x000ea20008000a00 */
[----:B------:R-:W1:Y:S01]  /*0070*/  S2R R2, SR_TID.Y ;  /* 0x0000000000027919 */ /* 0x000e620000002200 */
[----:B0-----:R-:W-:-:S05]  /*0080*/  IMAD R0, R0, UR5, R3 ;  /* 0x0000000500007c24 */ /* 0x001fca000f8e0203 */
[----:B--2---:R-:W-:Y:S01]  /*0090*/  ISETP.GE.AND P0, PT, R0, UR11, PT ;  /* 0x0000000b00007c0c */ /* 0x004fe2000bf06270 */
[----:B-1----:R-:W-:-:S05]  /*00a0*/  IMAD R7, R7, UR4, R2 ;  /* 0x0000000407077c24 */ /* 0x002fca000f8e0202 */
[----:B------:R-:W-:-:S13]  /*00b0*/  ISETP.GE.OR P0, PT, R7, UR10, P0 ;  /* 0x0000000a07007c0c */ /* 0x000fda0008706670 */
[----:B------:R-:W-:Y:S05]  /*00c0*/  @P0 EXIT ;  /* 0x000000000000094d */ /* 0x000fea0003800000 */
[----:B------:R-:W0:Y:S01]  /*00d0*/  LDCU UR7, c[0x0][0x3a0] ;  /* 0x00007400ff0777ac */ /* 0x000e220008000800 */
[----:B------:R-:W-:Y:S01]  /*00e0*/  HFMA2 R14, -RZ, RZ, 0, 0 ;  /* 0x00000000ff0e7431 */ /* 0x000fe200000001ff */
[----:B------:R-:W1:Y:S01]  /*00f0*/  LDCU.64 UR12, c[0x0][0x358] ;  /* 0x00006b00ff0c77ac */ /* 0x000e620008000a00 */
[----:B0-----:R-:W-:-:S09]  /*0100*/  UISETP.GE.AND UP0, UPT, UR7, 0x1, UPT ;  /* 0x000000010700788c */ /* 0x001fd2000bf06270 */
[----:B-1----:R-:W-:Y:S05]  /*0110*/  BRA.U !UP0, `(.L_x_6) ;  /* 0x00000009089c7547 */ /* 0x002fea000b800000 */
[----:B------:R-:W-:Y:S02]  /*0120*/  UISETP.GE.U32.AND UP1, UPT, UR7, 0x10, UPT ;  /* 0x000000100700788c */ /* 0x000fe4000bf26070 */
[----:B------:R-:W-:Y:S01]  /*0130*/  IMAD R8, R7, UR7, RZ ;  /* 0x0000000707087c24 */ /* 0x000fe2000f8e02ff */
[----:B------:R-:W-:Y:S02]  /*0140*/  ULOP3.LUT UR10, UR7, 0xf, URZ, 0xc0, !UPT ;  /* 0x0000000f070a7892 */ /* 0x000fe4000f8ec0ff */
[----:B------:R-:W-:Y:S01]  /*0150*/  IMAD R9, R0, UR7, RZ ;  /* 0x0000000700097c24 */ /* 0x000fe2000f8e02ff */
[----:B------:R-:W-:Y:S01]  /*0160*/  MOV R14, RZ ;  /* 0x000000ff000e7202 */ /* 0x000fe20000000f00 */
[----:B------:R-:W-:Y:S01]  /*0170*/  UMOV UR4, URZ ;  /* 0x000000ff00047c82 */ /* 0x000fe20008000000 */
[----:B------:R-:W-:Y:S01]  /*0180*/  UISETP.NE.AND UP0, UPT, UR10, URZ, UPT ;  /* 0x000000ff0a00728c */ /* 0x000fe2000bf05270 */
[----:B------:R-:W-:Y:S10]  /*0190*/  BRA.U !UP1, `(.L_x_7) ;  /* 0x0000000509107547 */ /* 0x000ff4000b800000 */
[----:B------:R-:W0:Y:S01]  /*01a0*/  LDC.64 R2, c[0x0][0x380] ;  /* 0x0000e000ff027b82 */ /* 0x000e220000000a00 */
[----:B------:R-:W1:Y:S01]  /*01b0*/  LDCU.64 UR8, c[0x0][0x388] ;  /* 0x00007100ff0877ac */ /* 0x000e620008000a00 */
[----:B------:R-:W-:Y:S02]  /*01c0*/  MOV R14, RZ ;  /* 0x000000ff000e7202 */ /* 0x000fe40000000f00 */
[----:B------:R-:W-:Y:S01]  /*01d0*/  MOV R6, R9 ;  /* 0x0000000900067202 */ /* 0x000fe20000000f00 */
[----:B------:R-:W-:Y:S02]  /*01e0*/  ULOP3.LUT UR4, UR7, 0x7ffffff0, URZ, 0xc0, !UPT ;  /* 0x7ffffff007047892 */ /* 0x000fe4000f8ec0ff */
[----:B-1----:R-:W-:Y:S02]  /*01f0*/  UIADD3 UR5, UP1, UPT, UR8, 0x20, URZ ;  /* 0x0000002008057890 */ /* 0x002fe4000ff3e0ff */
[----:B------:R-:W-:Y:S02]  /*0200*/  UIADD3 UR8, UPT, UPT, -UR4, URZ, URZ ;  /* 0x000000ff04087290 */ /* 0x000fe4000fffe1ff */
[----:B------:R-:W-:Y:S01]  /*0210*/  UIADD3.X UR6, UPT, UPT, URZ, UR9, URZ, UP1, !UPT ;  /* 0x00000009ff067290 */ /* 0x000fe20008ffe4ff */
[----:B0-----:R-:W-:-:S03]  /*0220*/  IMAD.WIDE.U32 R2, R8, 0x4, R2 ;  /* 0x0000000408027825 */ /* 0x001fc600078e0002 */
[----:B------:R-:W-:-:S04]  /*0230*/  IADD3 R4, P0, PT, R2, 0x20, RZ ;  /* 0x0000002002047810 */ /* 0x000fc80007f1e0ff */
[----:B------:R-:W-:-:S09]  /*0240*/  IADD3.X R5, PT, PT, RZ, R3, RZ, P0, !PT ;  /* 0x00000003ff057210 */ /* 0x000fd200007fe4ff */
.L_x_8:
[----:B------:R-:W-:Y:S01]  /*0250*/  MOV R2, UR5 ;  /* 0x0000000500027c02 */ /* 0x000fe20008000f00 */
[----:B------:R-:W2:Y:S01]  /*0260*/  LDG.E R15, desc[UR12][R4.64+-0x20] ;  /* 0xffffe00c040f7981 */ /* 0x000ea2000c1e1900 */
[----:B------:R-:W-:-:S03]  /*0270*/  MOV R3, UR6 ;  /* 0x0000000600037c02 */ /* 0x000fc60008000f00 */
[----:B------:R-:W3:Y:S01]  /*0280*/  LDG.E R17, desc[UR12][R4.64+-0x1c] ;  /* 0xffffe40c04117981 */ /* 0x000ee2000c1e1900 */
[----:B------:R-:W-:-:S03]  /*0290*/  IMAD.WIDE R2, R6, 0x4, R2 ;  /* 0x0000000406027825 */ /* 0x000fc600078e0202 */
[----:B------:R-:W4:Y:S04]  /*02a0*/  LDG.E R19, desc[UR12][R4.64+-0x18] ;  /* 0xffffe80c04137981 */ /* 0x000f28000c1e1900 */
[----:B------:R-:W2:Y:S04]  /*02b0*/  LDG.E R16, desc[UR12][R2.64+-0x20] ;  /* 0xffffe00c02107981 */ /* 0x000ea8000c1e1900 */
[----:B------:R-:W3:Y:S04]  /*02c0*/  LDG.E R24, desc[UR12][R2.64+-0x1c] ;  /* 0xffffe40c02187981 */ /* 0x000ee8000c1e1900 */
[----:B------:R-:W4:Y:S04]  /*02d0*/  LDG.E R18, desc[UR12][R2.64+-0x18] ;  /* 0xffffe80c02127981 */ /* 0x000f28000c1e1900 */
[----:B------:R-:W5:Y:S04]  /*02e0*/  LDG.E R20, desc[UR12][R4.64+-0x14] ;  /* 0xffffec0c04147981 */ /* 0x000f68000c1e1900 */
        /* <DEDUP_REMOVED lines=8> */
[----:B------:R-:W5:Y:S01]  /*0370*/  LDG.E R26, desc[UR12][R4.64+0x1c] ;  /* 0x00001c0c041a7981 */ /* 0x000f62000c1e1900 */
[----:B--2---:R-:W-:-:S03]  /*0380*/  FFMA R16, R15, R16, R14 ;  /* 0x000000100f107223 */ /* 0x004fc6000000000e */
[----:B------:R-:W2:Y:S01]  /*0390*/  LDG.E R15, desc[UR12][R4.64+-0x4] ;  /* 0xfffffc0c040f7981 */ /* 0x000ea2000c1e1900 */
[----:B---3--:R-:W-:-:S03]  /*03a0*/  FFMA R24, R17, R24, R16 ;  /* 0x0000001811187223 */ /* 0x008fc60000000010 */
[----:B------:R-:W2:Y:S01]  /*03b0*/  LDG.E R14, desc[UR12][R2.64+-0x4] ;  /* 0xfffffc0c020e7981 */ /* 0x000ea2000c1e1900 */
[----:B----4-:R-:W-:-:S03]  /*03c0*/  FFMA R25, R19, R18, R24 ;  /* 0x0000001213197223 */ /* 0x010fc60000000018 */
[----:B------:R-:W3:Y:S04]  /*03d0*/  LDG.E R16, desc[UR12][R4.64] ;  /* 0x0000000c04107981 */ /* 0x000ee8000c1e1900 */
[----:B------:R-:W3:Y:S01]  /*03e0*/  LDG.E R17, desc[UR12][R2.64] ;  /* 0x0000000c02117981 */ /* 0x000ee2000c1e1900 */
[----:B-----5:R-:W-:-:S03]  /*03f0*/  FFMA R25, R20, R21, R25 ;  /* 0x0000001514197223 */ /* 0x020fc60000000019 */
[----:B------:R-:W4:Y:S04]  /*0400*/  LDG.E R18, desc[UR12][R4.64+0x4] ;  /* 0x0000040c04127981 */ /* 0x000f28000c1e1900 */
[----:B------:R-:W4:Y:S01]  /*0410*/  LDG.E R19, desc[UR12][R2.64+0x4] ;  /* 0x0000040c02137981 */ /* 0x000f22000c1e1900 */
[----:B------:R-:W-:-:S03]  /*0420*/  FFMA R25, R22, R23, R25 ;  /* 0x0000001716197223 */ /* 0x000fc60000000019 */
[----:B------:R-:W5:Y:S04]  /*0430*/  LDG.E R20, desc[UR12][R4.64+0x8] ;  /* 0x0000080c04147981 */ /* 0x000f68000c1e1900 */
[----:B------:R-:W5:Y:S01]  /*0440*/  LDG.E R21, desc[UR12][R2.64+0x8] ;  /* 0x0000080c02157981 */ /* 0x000f62000c1e1900 */
[----:B------:R-:W-:-:S03]  /*0450*/  FFMA R25, R10, R11, R25 ;  /* 0x0000000b0a197223 */ /* 0x000fc60000000019 */
[----:B------:R-:W5:Y:S04]  /*0460*/  LDG.E R22, desc[UR12][R4.64+0xc] ;  /* 0x00000c0c04167981 */ /* 0x000f68000c1e1900 */
[----:B------:R-:W5:Y:S04]  /*0470*/  LDG.E R23, desc[UR12][R2.64+0xc] ;  /* 0x00000c0c02177981 */ /* 0x000f68000c1e1900 */
[----:B------:R-:W5:Y:S01]  /*0480*/  LDG.E R10, desc[UR12][R4.64+0x10] ;  /* 0x0000100c040a7981 */ /* 0x000f62000c1e1900 */
[----:B------:R-:W-:-:S03]  /*0490*/  FFMA R28, R12, R13, R25 ;  /* 0x0000000d0c1c7223 */ /* 0x000fc60000000019 */
[----:B------:R-:W5:Y:S04]  /*04a0*/  LDG.E R11, desc[UR12][R2.64+0x10] ;  /* 0x0000100c020b7981 */ /* 0x000f68000c1e1900 */
[----:B------:R-:W5:Y:S04]  /*04b0*/  LDG.E R24, desc[UR12][R4.64+0x14] ;  /* 0x0000140c04187981 */ /* 0x000f68000c1e1900 */
[----:B------:R-:W5:Y:S04]  /*04c0*/  LDG.E R25, desc[UR12][R2.64+0x14] ;  /* 0x0000140c02197981 */ /* 0x000f68000c1e1900 */
[----:B------:R0:W5:Y:S04]  /*04d0*/  LDG.E R13, desc[UR12][R4.64+0x18] ;  /* 0x0000180c040d7981 */ /* 0x000168000c1e1900 */
[----:B------:R-:W5:Y:S01]  /*04e0*/  LDG.E R12, desc[UR12][R2.64+0x18] ;  /* 0x0000180c020c7981 */ /* 0x000f62000c1e1900 */
[----:B------:R-:W-:-:S04]  /*04f0*/  UIADD3 UR8, UPT, UPT, UR8, 0x10, URZ ;  /* 0x0000001008087890 */ /* 0x000fc8000fffe0ff */
[----:B------:R-:W-:Y:S01]  /*0500*/  UISETP.NE.AND UP1, UPT, UR8, URZ, UPT ;  /* 0x000000ff0800728c */ /* 0x000fe2000bf25270 */
[----:B0-----:R-:W-:Y:S02]  /*0510*/  IADD3 R4, P0, PT, R4, 0x40, RZ ;  /* 0x0000004004047810 */ /* 0x001fe40007f1e0ff */
[----:B------:R-:W-:Y:S02]  /*0520*/  IADD3 R6, PT, PT, R6, 0x10, RZ ;  /* 0x0000001006067810 */ /* 0x000fe40007ffe0ff */
[----:B------:R-:W-:Y:S01]  /*0530*/  IADD3.X R5, PT, PT, RZ, R5, RZ, P0, !PT ;  /* 0x00000005ff057210 */ /* 0x000fe200007fe4ff */
[----:B--2---:R-:W-:-:S04]  /*0540*/  FFMA R15, R15, R14, R28 ;  /* 0x0000000e0f0f7223 */ /* 0x004fc8000000001c */
[----:B---3--:R-:W-:-:S04]  /*0550*/  FFMA R15, R16, R17, R15 ;  /* 0x00000011100f7223 */ /* 0x008fc8000000000f */
[----:B----4-:R-:W-:-:S04]  /*0560*/  FFMA R15, R18, R19, R15 ;  /* 0x00000013120f7223 */ /* 0x010fc8000000000f */
[----:B-----5:R-:W-:-:S04]  /*0570*/  FFMA R15, R20, R21, R15 ;  /* 0x00000015140f7223 */ /* 0x020fc8000000000f */
[----:B------:R-:W-:-:S04]  /*0580*/  FFMA R15, R22, R23, R15 ;  /* 0x00000017160f7223 */ /* 0x000fc8000000000f */
[----:B------:R-:W-:-:S04]  /*0590*/  FFMA R11, R10, R11, R15 ;  /* 0x0000000b0a0b7223 */ /* 0x000fc8000000000f */
[----:B------:R-:W-:-:S04]  /*05a0*/  FFMA R24, R24, R25, R11 ;  /* 0x0000001918187223 */ /* 0x000fc8000000000b */
[----:B------:R-:W-:-:S04]  /*05b0*/  FFMA R13, R13, R12, R24 ;  /* 0x0000000c0d0d7223 */ /* 0x000fc80000000018 */
[----:B------:R-:W-:Y:S01]  /*05c0*/  FFMA R14, R26, R27, R13 ;  /* 0x0000001b1a0e7223 */ /* 0x000fe2000000000d */
[----:B------:R-:W-:Y:S06]  /*05d0*/  BRA.U UP1, `(.L_x_8) ;  /* 0xfffffffd011c7547 */ /* 0x000fec000b83ffff */
.L_x_7:
[----:B------:R-:W-:Y:S05]  /*05e0*/  BRA.U !UP0, `(.L_x_6) ;  /* 0x0000000508687547 */ /* 0x000fea000b800000 */
[----:B------:R-:W-:Y:S02]  /*05f0*/  UISETP.GE.U32.AND UP0, UPT, UR10, 0x8, UPT ;  /* 0x000000080a00788c */ /* 0x000fe4000bf06070 */
[----:B------:R-:W-:-:S04]  /*0600*/  ULOP3.LUT UR6, UR7, 0x7, URZ, 0xc0, !UPT ;  /* 0x0000000707067892 */ /* 0x000fc8000f8ec0ff */
[----:B------:R-:W-:-:S03]  /*0610*/  UISETP.NE.AND UP1, UPT, UR6, URZ, UPT ;  /* 0x000000ff0600728c */ /* 0x000fc6000bf25270 */
[----:B------:R-:W-:Y:S08]  /*0620*/  BRA.U !UP0, `(.L_x_9) ;  /* 0x0000000108907547 */ /* 0x000ff0000b800000 */
[----:B------:R-:W0:Y:S01]  /*0630*/  LDC.64 R10, c[0x0][0x380] ;  /* 0x0000e000ff0a7b82 */ /* 0x000e220000000a00 */
[----:B------:R-:W1:Y:S01]  /*0640*/  LDCU.64 UR8, c[0x0][0x380] ;  /* 0x00007000ff0877ac */ /* 0x000e620008000a00 */
[C---:B------:R-:W-:Y:S02]  /*0650*/  IADD3 R3, PT, PT, R8.reuse, UR4, RZ ;  /* 0x0000000408037c10 */ /* 0x040fe4000fffe0ff */
[----:B------:R-:W-:Y:S02]  /*0660*/  IADD3 R6, P0, PT, R8, UR4, RZ ;  /* 0x0000000408067c10 */ /* 0x000fe4000ff1e0ff */
[----:B------:R-:W-:Y:S02]  /*0670*/  IADD3 R13, PT, PT, R9, UR4, RZ ;  /* 0x00000004090d7c10 */ /* 0x000fe4000fffe0ff */
[----:B------:R-:W2:Y:S01]  /*0680*/  LDC.64 R4, c[0x0][0x388] ;  /* 0x0000e200ff047b82 */ /* 0x000ea20000000a00 */
[----:B0-----:R-:W-:Y:S01]  /*0690*/  IMAD.WIDE.U32 R10, R3, 0x4, R10 ;  /* 0x00000004030a7825 */ /* 0x001fe200078e000a */
[----:B------:R-:W-:-:S02]  /*06a0*/  IADD3.X R3, PT, PT, RZ, RZ, RZ, P0, !PT ;  /* 0x000000ffff037210 */ /* 0x000fc400007fe4ff */
[C---:B-1----:R-:W-:Y:S02]  /*06b0*/  LEA R2, P0, R6.reuse, UR8, 0x2 ;  /* 0x0000000806027c11 */ /* 0x042fe4000f8010ff */
[----:B------:R-:W3:Y:S02]  /*06c0*/  LDG.E R15, desc[UR12][R10.64] ;  /* 0x0000000c0a0f7981 */ /* 0x000ee4000c1e1900 */
[----:B------:R-:W-:Y:S01]  /*06d0*/  LEA.HI.X R3, R6, UR9, R3, 0x2, P0 ;  /* 0x0000000906037c11 */ /* 0x000fe200080f1403 */
[----:B--2---:R-:W-:-:S04]  /*06e0*/  IMAD.WIDE R4, R13, 0x4, R4 ;  /* 0x000000040d047825 */ /* 0x004fc800078e0204 */
[----:B------:R-:W2:Y:S04]  /*06f0*/  LDG.E R18, desc[UR12][R2.64+0x4] ;  /* 0x0000040c02127981 */ /* 0x000ea8000c1e1900 */
[----:B------:R-:W3:Y:S04]  /*0700*/  LDG.E R16, desc[UR12][R4.64] ;  /* 0x0000000c04107981 */ /* 0x000ee8000c1e1900 */
[----:B------:R-:W2:Y:S04]  /*0710*/  LDG.E R17, desc[UR12][R4.64+0x4] ;  /* 0x0000040c04117981 */ /* 0x000ea8000c1e1900 */
[----:B------:R-:W4:Y:S04]  /*0720*/  LDG.E R19, desc[UR12][R4.64+0x8] ;  /* 0x0000080c04137981 */ /* 0x000f28000c1e1900 */
        /* <DEDUP_REMOVED lines=11> */
[----:B------:R-:W-:Y:S01]  /*07e0*/  UIADD3 UR4, UPT, UPT, UR4, 0x8, URZ ;  /* 0x0000000804047890 */ /* 0x000fe2000fffe0ff */
[----:B---3--:R-:W-:-:S04]  /*07f0*/  FFMA R15, R15, R16, R14 ;  /* 0x000000100f0f7223 */ /* 0x008fc8000000000e */
[----:B--2---:R-:W-:-:S04]  /*0800*/  FFMA R15, R18, R17, R15 ;  /* 0x00000011120f7223 */ /* 0x004fc8000000000f */
[----:B----4-:R-:W-:-:S04]  /*0810*/  FFMA R15, R20, R19, R15 ;  /* 0x00000013140f7223 */ /* 0x010fc8000000000f */
[----:B-----5:R-:W-:-:S04]  /*0820*/  FFMA R15, R22, R21, R15 ;  /* 0x00000015160f7223 */ /* 0x020fc8000000000f */
[----:B------:R-:W-:-:S04]  /*0830*/  FFMA R15, R24, R23, R15 ;  /* 0x00000017180f7223 */ /* 0x000fc8000000000f */
[----:B------:R-:W-:-:S04]  /*0840*/  FFMA R13, R12, R13, R15 ;  /* 0x0000000d0c0d7223 */ /* 0x000fc8000000000f */
[----:B------:R-:W-:-:S04]  /*0850*/  FFMA R11, R6, R11, R13 ;  /* 0x0000000b060b7223 */ /* 0x000fc8000000000d */
[----:B------:R-:W-:-:S07]  /*0860*/  FFMA R14, R10, R25, R11 ;  /* 0x000000190a0e7223 */ /* 0x000fce000000000b */
.L_x_9:
        /* <DEDUP_REMOVED lines=13> */
[----:B-1----:R-:W-:-:S03]  /*0940*/  LEA R2, P0, R6, UR6, 0x2 ;  /* 0x0000000606027c11 */ /* 0x002fc6000f8010ff */
[----:B------:R-:W3:Y:S01]  /*0950*/  LDG.E R11, desc[UR12][R10.64] ;  /* 0x0000000c0a0b7981 */ /* 0x000ee2000c1e1900 */
        /* <DEDUP_REMOVED lines=8> */
[----:B------:R-:W5:Y:S01]  /*09e0*/  LDG.E R18, desc[UR12][R4.64+0xc] ;  /* 0x00000c0c04127981 */ /* 0x000f62000c1e1900 */
[----:B------:R-:W-:Y:S01]  /*09f0*/  UIADD3 UR4, UPT, UPT, UR4, 0x4, URZ ;  /* 0x0000000404047890 */ /* 0x000fe2000fffe0ff */
[----:B---3--:R-:W-:-:S04]  /*0a00*/  FFMA R6, R11, R6, R14 ;  /* 0x000000060b067223 */ /* 0x008fc8000000000e */
[----:B--2---:R-:W-:-:S04]  /*0a10*/  FFMA R6, R13, R12, R6 ;  /* 0x0000000c0d067223 */ /* 0x004fc80000000006 */
[----:B----4-:R-:W-:-:S04]  /*0a20*/  FFMA R6, R15, R16, R6 ;  /* 0x000000100f067223 */ /* 0x010fc80000000006 */
[----:B-----5:R-:W-:-:S07]  /*0a30*/  FFMA R14, R17, R18, R6 ;  /* 0x00000012110e7223 */ /* 0x020fce0000000006 */
.L_x_10:
[----:B------:R-:W-:Y:S05]  /*0a40*/  BRA.U !UP1, `(.L_x_6) ;  /* 0x0000000109507547 */ /* 0x000fea000b800000 */
[----:B------:R-:W0:Y:S01]  /*0a50*/  LDC.64 R4, c[0x0][0x380] ;  /* 0x0000e000ff047b82 */ /* 0x000e220000000a00 */
[----:B------:R-:W-:Y:S01]  /*0a60*/  IADD3 R11, PT, PT, R8, UR4, RZ ;  /* 0x00000004080b7c10 */ /* 0x000fe2000fffe0ff */
[----:B------:R-:W-:-:S06]  /*0a70*/  UIADD3 UR5, UPT, UPT, -UR5, URZ, URZ ;  /* 0x000000ff05057290 */ /* 0x000fcc000fffe1ff */
[----:B------:R-:W1:Y:S01]  /*0a80*/  LDC.64 R2, c[0x0][0x388] ;  /* 0x0000e200ff027b82 */ /* 0x000e620000000a00 */
[----:B0-----:R-:W-:Y:S01]  /*0a90*/  IMAD.WIDE.U32 R4, R11, 0x4, R4 ;  /* 0x000000040b047825 */ /* 0x001fe200078e0004 */
[----:B------:R-:W-:Y:S02]  /*0aa0*/  IADD3 R11, PT, PT, R9, UR4, RZ ;  /* 0x00000004090b7c10 */ /* 0x000fe4000fffe0ff */
[----:B------:R-:W-:Y:S02]  /*0ab0*/  MOV R6, R4 ;  /* 0x0000000400067202 */ /* 0x000fe40000000f00 */
[----:B------:R-:W-:-:S07]  /*0ac0*/  MOV R13, R5 ;  /* 0x00000005000d7202 */ /* 0x000fce0000000f00 */
.L_x_11:
[----:B-1----:R-:W-:Y:S01]  /*0ad0*/  IMAD.WIDE R4, R11, 0x4, R2 ;  /* 0x000000040b047825 */ /* 0x002fe200078e0202 */
[----:B------:R-:W-:Y:S02]  /*0ae0*/  MOV R9, R13 ;  /* 0x0000000d00097202 */ /* 0x000fe40000000f00 */
[----:B------:R-:W-:-:S03]  /*0af0*/  MOV R8, R6 ;  /* 0x0000000600087202 */ /* 0x000fc60000000f00 */
[----:B------:R-:W2:Y:S04]  /*0b00*/  LDG.E R4, desc[UR12][R4.64] ;  /* 0x0000000c04047981 */ /* 0x000ea8000c1e1900 */
[----:B------:R-:W2:Y:S01]  /*0b10*/  LDG.E R9, desc[UR12][R8.64] ;  /* 0x0000000c08097981 */ /* 0x000ea2000c1e1900 */
[----:B------:R-:W-:Y:S01]  /*0b20*/  UIADD3 UR5, UPT, UPT, UR5, 0x1, URZ ;  /* 0x0000000105057890 */ /* 0x000fe2000fffe0ff */
[----:B------:R-:W-:Y:S02]  /*0b30*/  IADD3 R6, P0, PT, R6, 0x4, RZ ;  /* 0x0000000406067810 */ /* 0x000fe40007f1e0ff */
[----:B------:R-:W-:Y:S01]  /*0b40*/  IADD3 R11, PT, PT, R11, 0x1, RZ ;  /* 0x000000010b0b7810 */ /* 0x000fe20007ffe0ff */
[----:B------:R-:W-:Y:S01]  /*0b50*/  UISETP.NE.AND UP0, UPT, UR5, URZ, UPT ;  /* 0x000000ff0500728c */ /* 0x000fe2000bf05270 */
[----:B------:R-:W-:Y:S01]  /*0b60*/  IADD3.X R13, PT, PT, RZ, R13, RZ, P0, !PT ;  /* 0x0000000dff0d7210 */ /* 0x000fe200007fe4ff */
[----:B--2---:R-:W-:-:S07]  /*0b70*/  FFMA R14, R9, R4, R14 ;  /* 0x00000004090e7223 */ /* 0x004fce000000000e */
[----:B------:R-:W-:Y:S05]  /*0b80*/  BRA.U UP0, `(.L_x_11) ;  /* 0xfffffffd00d07547 */ /* 0x000fea000b83ffff */
.L_x_6:
[----:B------:R-:W0:Y:S01]  /*0b90*/  LDC.64 R2, c[0x0][0x390] ;  /* 0x0000e400ff027b82 */ /* 0x000e220000000a00 */
[----:B------:R-:W-:-:S04]  /*0ba0*/  IMAD R7, R7, UR11, R0 ;  /* 0x0000000b07077c24 */ /* 0x000fc8000f8e0200 */
[----:B0-----:R-:W-:-:S05]  /*0bb0*/  IMAD.WIDE R2, R7, 0x4, R2 ;  /* 0x0000000407027825 */ /* 0x001fca00078e0202 */
[----:B------:R-:W-:Y:S01]  /*0bc0*/  STG.E desc[UR12][R2.64], R14 ;  /* 0x0000000e02007986 */ /* 0x000fe2000c10190c */
[----:B------:R-:W-:Y:S05]  /*0bd0*/  EXIT ;  /* 0x000000000000794d */ /* 0x000fea0003800000 */
.L_x_12:
        /* <DEDUP_REMOVED lines=10> */
.L_x_20:


//--------------------- .text._Z21matrix_multiply_naivePfS_S_iii --------------------------
	.section	.text._Z21matrix_multiply_naivePfS_S_iii,"ax",@progbits
	.align	128
        .global         _Z21matrix_multiply_naivePfS_S_iii
        .type           _Z21matrix_multiply_naivePfS_S_iii,@function
        .size           _Z21matrix_multiply_naivePfS_S_iii,(.L_x_21 - _Z21matrix_multiply_naivePfS_S_iii)
        .other          _Z21matrix_multiply_naivePfS_S_iii,@"STO_CUDA_ENTRY STV_DEFAULT"
_Z21matrix_multiply_naivePfS_S_iii:
.text._Z21matrix_multiply_naivePfS_S_iii:
[----:B------:R-:W-:Y:S01]  /*0000*/  LDC R1, c[0x0][0x37c] ;  /* 0x0000df00ff017b82 */ /* 0x000fe20000000800 */
[----:B------:R-:W0:Y:S07]  /*0010*/  S2R R5, SR_TID.X ;  /* 0x0000000000057919 */ /* 0x000e2e0000002100 */
[----:B------:R-:W0:Y:S01]  /*0020*/  S2UR UR4, SR_CTAID.X ;  /* 0x00000000000479c3 */ /* 0x000e220000002500 */
[----:B------:R-:W1:Y:S07]  /*0030*/  S2R R4, SR_TID.Y ;  /* 0x0000000000047919 */ /* 0x000e6e0000002200 */
[----:B------:R-:W0:Y:S08]  /*0040*/  LDC R0, c[0x0][0x360] ;  /* 0x0000d800ff007b82 */ /* 0x000e300000000800 */
[----:B------:R-:W1:Y:S08]  /*0050*/  S2UR UR5, SR_CTAID.Y ;  /* 0x00000000000579c3 */ /* 0x000e700000002600 */
[----:B------:R-:W1:Y:S08]  /*0060*/  LDC R19, c[0x0][0x364] ;  /* 0x0000d900ff137b82 */ /* 0x000e700000000800 */
[----:B------:R-:W2:Y:S01]  /*0070*/  LDC.64 R2, c[0x0][0x398] ;  /* 0x0000e600ff027b82 */ /* 0x000ea20000000a00 */
[----:B0-----:R-:W-:-:S02]  /*0080*/  IMAD R0, R0, UR4, R5 ;  /* 0x0000000400007c24 */ /* 0x001fc4000f8e0205 */
[----:B-1----:R-:W-:-:S03]  /*0090*/  IMAD R19, R19, UR5, R4 ;  /* 0x0000000513137c24 */ /* 0x002fc6000f8e0204 */
[----:B--2---:R-:W-:-:S04]  /*00a0*/  ISETP.GE.AND P0, PT, R0, R3, PT ;  /* 0x000000030000720c */ /* 0x004fc80003f06270 */
        /* <DEDUP_REMOVED lines=22> */
.L_x_15:
[----:B------:R-:W0:Y:S01]  /*0210*/  LDC.64 R16, c[0x0][0x388] ;  /* 0x0000e200ff107b82 */ /* 0x000e220000000a00 */
[----:B------:R-:W-:Y:S02]  /*0220*/  MOV R4, R6 ;  /* 0x0000000600047202 */ /* 0x000fe40000000f00 */
        /* <DEDUP_REMOVED lines=39> */
.L_x_14:
        /* <DEDUP_REMOVED lines=14> */
[----:B--2---:R-:W-:Y:S01]  /*0580*/  IMAD.WIDE.U32 R14, R5, 0x4, R14 ;  /* 0x00000004050e7825 */ /* 0x004fe200078e000e */
[----:B------:R-:W-:Y:S02]  /*0590*/  IADD3.X R5, PT, PT, RZ, RZ, RZ, P1, !PT ;  /* 0x000000ffff057210 */ /* 0x000fe40000ffe4ff */
[----:B-1----:R-:W-:-:S03]  /*05a0*/  LEA R4, P1, R10, UR6, 0x2 ;  /* 0x000000060a047c11 */ /* 0x002fc6000f8210ff */
[----:B------:R-:W3:Y:S01]  /*05b0*/  LDG.E R15, desc[UR4][R14.64] ;  /* 0x000000040e0f7981 */ /* 0x000ee2000c1e1900 */
        /* <DEDUP_REMOVED lines=14> */
.L_x_16:
        /* <DEDUP_REMOVED lines=32> */
.L_x_13:
[----:B------:R-:W0:Y:S01]  /*08a0*/  LDC.64 R4, c[0x0][0x390] ;  /* 0x0000e400ff047b82 */ /* 0x000e220000000a00 */
[----:B------:R-:W-:-:S04]  /*08b0*/  IMAD R3, R19, R3, R0 ;  /* 0x0000000313037224 */ /* 0x000fc800078e0200 */
[----:B0-----:R-:W-:-:S05]  /*08c0*/  IMAD.WIDE R2, R3, 0x4, R4 ;  /* 0x0000000403027825 */ /* 0x001fca00078e0204 */
[----:B------:R-:W-:Y:S01]  /*08d0*/  STG.E desc[UR4][R2.64], R24 ;  /* 0x0000001802007986 */ /* 0x000fe2000c101904 */
[----:B------:R-:W-:Y:S05]  /*08e0*/  EXIT ;  /* 0x000000000000794d */ /* 0x000fea0003800000 */
.L_x_17:
        /* <DEDUP_REMOVED lines=9> */
.L_x_21:


//--------------------- .nv.shared.reserved.0     --------------------------
	.section	.nv.shared.reserved.0,"aw",@nobits
	.weak		__nv_reservedSMEM_offset_0_alias
	.size		__nv_reservedSMEM_offset_0_alias, 0, 64
	.other		__nv_reservedSMEM_offset_0_alias,@"STO_CUDA_RESERVED_SHARED STV_DEFAULT"
__nv_reservedSMEM_offset_0_alias:
	.zero		0
	.zero		64


//--------------------- .nv.constant0._Z23matrix_multiply_naive_2PfS_S_iii --------------------------
	.section	.nv.constant0._Z23matrix_multiply_naive_2PfS_S_iii,"a",@progbits
	.sectionflags	@""
	.align	4
.nv.constant0._Z23matrix_multiply_naive_2PfS_S_iii:
	.zero		932


//--------------------- .nv.constant0._Z9transposePfS_ii --------------------------
	.section	.nv.constant0._Z9transposePfS_ii,"a",@progbits
	.sectionflags	@""
	.align	4
.nv.constant0._Z9transposePfS_ii:
	.zero		920


//--------------------- .nv.constant0._Z9matmul_tpPfS_S_iii --------------------------
	.section	.nv.constant0._Z9matmul_tpPfS_S_iii,"a",@progbits
	.sectionflags	@""
	.align	4
.nv.constant0._Z9matmul_tpPfS_S_iii:
	.zero		932


//--------------------- .nv.constant0._Z21matrix_multiply_naivePfS_S_iii --------------------------
	.section	.nv.constant0._Z21matrix_multiply_naivePfS_S_iii,"a",@progbits
	.sectionflags	@""
	.align	4
.nv.constant0._Z21matrix_multiply_naivePfS_S_iii:
	.zero		932


//--------------------- SYMBOLS --------------------------

	.type		.nv.reservedSmem.offset0,@object
	.size		.nv.reservedSmem.offset0,0x4
